//
// Generated by NVIDIA NVVM Compiler
//
// Compiler Build ID: CL-36424714
// Cuda compilation tools, release 13.0, V13.0.88
// Based on NVVM 20.0.0
//

.version 9.0
.target sm_100
.address_size 64

	// .globl	_Z13kernel_forcesPA2_dP10particle_siS0_

.visible .entry _Z13kernel_forcesPA2_dP10particle_siS0_(
	.param .u64 .ptr .align 1 _Z13kernel_forcesPA2_dP10particle_siS0__param_0,
	.param .u64 .ptr .align 1 _Z13kernel_forcesPA2_dP10particle_siS0__param_1,
	.param .u32 _Z13kernel_forcesPA2_dP10particle_siS0__param_2,
	.param .u64 .ptr .align 1 _Z13kernel_forcesPA2_dP10particle_siS0__param_3
)
{
	.reg .pred 	%p<7>;
	.reg .b32 	%r<40>;
	.reg .b64 	%rd<27>;
	.reg .b64 	%fd<123>;

	ld.param.u64 	%rd5, [_Z13kernel_forcesPA2_dP10particle_siS0__param_1];
	ld.param.u32 	%r23, [_Z13kernel_forcesPA2_dP10particle_siS0__param_2];
	cvta.to.global.u64 	%rd1, %rd5;
	mov.u32 	%r24, %ctaid.x;
	mov.u32 	%r25, %ntid.x;
	mul.lo.s32 	%r1, %r24, %r25;
	mov.u32 	%r2, %tid.x;
	add.s32 	%r3, %r1, %r2;
	mul.wide.s32 	%rd6, %r3, 40;
	add.s64 	%rd2, %rd1, %rd6;
	ld.global.f64 	%fd1, [%rd2+8];
	ld.global.f64 	%fd2, [%rd2+16];
	add.s32 	%r26, %r23, -1;
	setp.ge.s32 	%p1, %r3, %r26;
	@%p1 bra 	$L__BB0_10;
	add.s32 	%r36, %r3, 1;
	setp.ge.s32 	%p2, %r36, %r23;
	mov.f64 	%fd121, 0d0000000000000000;
	mov.f64 	%fd122, %fd121;
	@%p2 bra 	$L__BB0_9;
	ld.global.f64 	%fd21, [%rd2];
	mul.f64 	%fd3, %fd21, 0dBDD257B4D002790D;
	not.b32 	%r27, %r1;
	add.s32 	%r28, %r23, %r27;
	sub.s32 	%r29, %r28, %r2;
	and.b32  	%r5, %r29, 3;
	setp.eq.s32 	%p3, %r5, 0;
	mov.f64 	%fd122, 0d0000000000000000;
	mov.f64 	%fd121, %fd122;
	@%p3 bra 	$L__BB0_6;
	mad.lo.s32 	%r34, %r23, %r36, %r3;
	neg.s32 	%r33, %r5;
	mov.f64 	%fd122, 0d0000000000000000;
	mov.u32 	%r35, %r3;
$L__BB0_4:
	.pragma "nounroll";
	ld.param.u64 	%rd25, [_Z13kernel_forcesPA2_dP10particle_siS0__param_3];
	mul.wide.s32 	%rd7, %r36, 40;
	add.s64 	%rd8, %rd1, %rd7;
	ld.global.f64 	%fd23, [%rd8+8];
	sub.f64 	%fd24, %fd1, %fd23;
	ld.global.f64 	%fd25, [%rd8+16];
	sub.f64 	%fd26, %fd2, %fd25;
	mul.f64 	%fd27, %fd26, %fd26;
	fma.rn.f64 	%fd28, %fd24, %fd24, %fd27;
	sqrt.rn.f64 	%fd29, %fd28;
	mul.f64 	%fd30, %fd29, %fd29;
	mul.f64 	%fd31, %fd29, %fd30;
	ld.global.f64 	%fd32, [%rd8];
	mul.f64 	%fd33, %fd3, %fd32;
	div.rn.f64 	%fd34, %fd33, %fd31;
	mul.f64 	%fd35, %fd24, %fd34;
	mul.f64 	%fd36, %fd26, %fd34;
	add.f64 	%fd121, %fd121, %fd35;
	add.f64 	%fd122, %fd122, %fd36;
	neg.f64 	%fd37, %fd35;
	cvta.to.global.u64 	%rd9, %rd25;
	mul.wide.s32 	%rd10, %r34, 16;
	add.s64 	%rd11, %rd9, %rd10;
	st.global.f64 	[%rd11], %fd37;
	neg.f64 	%fd38, %fd36;
	st.global.f64 	[%rd11+8], %fd38;
	add.s32 	%r36, %r36, 1;
	add.s32 	%r35, %r35, 1;
	add.s32 	%r34, %r34, %r23;
	add.s32 	%r33, %r33, 1;
	setp.ne.s32 	%p4, %r33, 0;
	@%p4 bra 	$L__BB0_4;
	add.s32 	%r36, %r35, 1;
$L__BB0_6:
	sub.s32 	%r30, %r23, %r3;
	add.s32 	%r31, %r30, -2;
	setp.lt.u32 	%p5, %r31, 3;
	@%p5 bra 	$L__BB0_9;
	mad.lo.s32 	%r38, %r36, %r23, %r3;
	mul.wide.s32 	%rd17, %r23, 16;
	shl.b32 	%r32, %r23, 2;
$L__BB0_8:
	ld.param.u64 	%rd26, [_Z13kernel_forcesPA2_dP10particle_siS0__param_3];
	mul.wide.s32 	%rd12, %r36, 40;
	add.s64 	%rd13, %rd1, %rd12;
	ld.global.f64 	%fd39, [%rd13+8];
	sub.f64 	%fd40, %fd1, %fd39;
	ld.global.f64 	%fd41, [%rd13+16];
	sub.f64 	%fd42, %fd2, %fd41;
	mul.f64 	%fd43, %fd42, %fd42;
	fma.rn.f64 	%fd44, %fd40, %fd40, %fd43;
	sqrt.rn.f64 	%fd45, %fd44;
	mul.f64 	%fd46, %fd45, %fd45;
	mul.f64 	%fd47, %fd45, %fd46;
	ld.global.f64 	%fd48, [%rd13];
	mul.f64 	%fd49, %fd3, %fd48;
	div.rn.f64 	%fd50, %fd49, %fd47;
	mul.f64 	%fd51, %fd40, %fd50;
	mul.f64 	%fd52, %fd42, %fd50;
	add.f64 	%fd53, %fd121, %fd51;
	add.f64 	%fd54, %fd122, %fd52;
	neg.f64 	%fd55, %fd51;
	cvta.to.global.u64 	%rd14, %rd26;
	mul.wide.s32 	%rd15, %r38, 16;
	add.s64 	%rd16, %rd14, %rd15;
	st.global.f64 	[%rd16], %fd55;
	neg.f64 	%fd56, %fd52;
	st.global.f64 	[%rd16+8], %fd56;
	ld.global.f64 	%fd57, [%rd13+48];
	sub.f64 	%fd58, %fd1, %fd57;
	ld.global.f64 	%fd59, [%rd13+56];
	sub.f64 	%fd60, %fd2, %fd59;
	mul.f64 	%fd61, %fd60, %fd60;
	fma.rn.f64 	%fd62, %fd58, %fd58, %fd61;
	sqrt.rn.f64 	%fd63, %fd62;
	mul.f64 	%fd64, %fd63, %fd63;
	mul.f64 	%fd65, %fd63, %fd64;
	ld.global.f64 	%fd66, [%rd13+40];
	mul.f64 	%fd67, %fd3, %fd66;
	div.rn.f64 	%fd68, %fd67, %fd65;
	mul.f64 	%fd69, %fd58, %fd68;
	mul.f64 	%fd70, %fd60, %fd68;
	add.f64 	%fd71, %fd53, %fd69;
	add.f64 	%fd72, %fd54, %fd70;
	neg.f64 	%fd73, %fd69;
	add.s64 	%rd18, %rd16, %rd17;
	st.global.f64 	[%rd18], %fd73;
	neg.f64 	%fd74, %fd70;
	st.global.f64 	[%rd18+8], %fd74;
	ld.global.f64 	%fd75, [%rd13+88];
	sub.f64 	%fd76, %fd1, %fd75;
	ld.global.f64 	%fd77, [%rd13+96];
	sub.f64 	%fd78, %fd2, %fd77;
	mul.f64 	%fd79, %fd78, %fd78;
	fma.rn.f64 	%fd80, %fd76, %fd76, %fd79;
	sqrt.rn.f64 	%fd81, %fd80;
	mul.f64 	%fd82, %fd81, %fd81;
	mul.f64 	%fd83, %fd81, %fd82;
	ld.global.f64 	%fd84, [%rd13+80];
	mul.f64 	%fd85, %fd3, %fd84;
	div.rn.f64 	%fd86, %fd85, %fd83;
	mul.f64 	%fd87, %fd76, %fd86;
	mul.f64 	%fd88, %fd78, %fd86;
	add.f64 	%fd89, %fd71, %fd87;
	add.f64 	%fd90, %fd72, %fd88;
	neg.f64 	%fd91, %fd87;
	add.s64 	%rd19, %rd18, %rd17;
	st.global.f64 	[%rd19], %fd91;
	neg.f64 	%fd92, %fd88;
	st.global.f64 	[%rd19+8], %fd92;
	ld.global.f64 	%fd93, [%rd13+128];
	sub.f64 	%fd94, %fd1, %fd93;
	ld.global.f64 	%fd95, [%rd13+136];
	sub.f64 	%fd96, %fd2, %fd95;
	mul.f64 	%fd97, %fd96, %fd96;
	fma.rn.f64 	%fd98, %fd94, %fd94, %fd97;
	sqrt.rn.f64 	%fd99, %fd98;
	mul.f64 	%fd100, %fd99, %fd99;
	mul.f64 	%fd101, %fd99, %fd100;
	ld.global.f64 	%fd102, [%rd13+120];
	mul.f64 	%fd103, %fd3, %fd102;
	div.rn.f64 	%fd104, %fd103, %fd101;
	mul.f64 	%fd105, %fd94, %fd104;
	mul.f64 	%fd106, %fd96, %fd104;
	add.f64 	%fd121, %fd89, %fd105;
	add.f64 	%fd122, %fd90, %fd106;
	neg.f64 	%fd107, %fd105;
	add.s64 	%rd20, %rd19, %rd17;
	st.global.f64 	[%rd20], %fd107;
	neg.f64 	%fd108, %fd106;
	st.global.f64 	[%rd20+8], %fd108;
	add.s32 	%r36, %r36, 4;
	add.s32 	%r38, %r38, %r32;
	setp.lt.s32 	%p6, %r36, %r23;
	@%p6 bra 	$L__BB0_8;
$L__BB0_9:
	ld.param.u64 	%rd24, [_Z13kernel_forcesPA2_dP10particle_siS0__param_0];
	cvta.to.global.u64 	%rd21, %rd24;
	mul.wide.s32 	%rd22, %r3, 16;
	add.s64 	%rd23, %rd21, %rd22;
	ld.global.f64 	%fd109, [%rd23];
	add.f64 	%fd110, %fd121, %fd109;
	st.global.f64 	[%rd23], %fd110;
	ld.global.f64 	%fd111, [%rd23+8];
	add.f64 	%fd112, %fd122, %fd111;
	st.global.f64 	[%rd23+8], %fd112;
$L__BB0_10:
	ret;

}
	// .globl	_Z19kernel_add_partialsiPA2_dS0_
.visible .entry _Z19kernel_add_partialsiPA2_dS0_(
	.param .u32 _Z19kernel_add_partialsiPA2_dS0__param_0,
	.param .u64 .ptr .align 1 _Z19kernel_add_partialsiPA2_dS0__param_1,
	.param .u64 .ptr .align 1 _Z19kernel_add_partialsiPA2_dS0__param_2
)
{
	.reg .pred 	%p<14>;
	.reg .b32 	%r<65>;
	.reg .b64 	%rd<25>;
	.reg .b64 	%fd<75>;

	ld.param.u32 	%r40, [_Z19kernel_add_partialsiPA2_dS0__param_0];
	ld.param.u64 	%rd9, [_Z19kernel_add_partialsiPA2_dS0__param_1];
	ld.param.u64 	%rd10, [_Z19kernel_add_partialsiPA2_dS0__param_2];
	cvta.to.global.u64 	%rd1, %rd9;
	cvta.to.global.u64 	%rd2, %rd10;
	mov.u32 	%r41, %ctaid.x;
	mov.u32 	%r42, %ntid.x;
	mov.u32 	%r43, %tid.x;
	mad.lo.s32 	%r1, %r41, %r42, %r43;
	setp.ge.s32 	%p1, %r1, %r40;
	@%p1 bra 	$L__BB1_19;
	setp.lt.s32 	%p2, %r1, 1;
	mov.b32 	%r57, 0;
	@%p2 bra 	$L__BB1_8;
	mul.lo.s32 	%r2, %r1, %r40;
	mul.wide.u32 	%rd11, %r1, 16;
	add.s64 	%rd3, %rd1, %rd11;
	min.s32 	%r47, %r1, %r40;
	ld.global.f64 	%fd66, [%rd3];
	ld.global.f64 	%fd65, [%rd3+8];
	max.s32 	%r3, %r47, 1;
	and.b32  	%r4, %r3, 3;
	setp.lt.s32 	%p3, %r47, 4;
	mov.b32 	%r57, 0;
	@%p3 bra 	$L__BB1_5;
	and.b32  	%r57, %r3, 2147483644;
	neg.s32 	%r52, %r57;
	add.s64 	%rd4, %rd2, 32;
	mov.u32 	%r51, %r2;
$L__BB1_4:
	mul.wide.s32 	%rd12, %r51, 16;
	add.s64 	%rd13, %rd4, %rd12;
	ld.global.f64 	%fd25, [%rd13+-32];
	add.f64 	%fd26, %fd25, %fd66;
	st.global.f64 	[%rd3], %fd26;
	ld.global.f64 	%fd27, [%rd13+-24];
	add.f64 	%fd28, %fd27, %fd65;
	st.global.f64 	[%rd3+8], %fd28;
	ld.global.f64 	%fd29, [%rd13+-16];
	add.f64 	%fd30, %fd29, %fd26;
	st.global.f64 	[%rd3], %fd30;
	ld.global.f64 	%fd31, [%rd13+-8];
	add.f64 	%fd32, %fd31, %fd28;
	st.global.f64 	[%rd3+8], %fd32;
	ld.global.f64 	%fd33, [%rd13];
	add.f64 	%fd34, %fd33, %fd30;
	st.global.f64 	[%rd3], %fd34;
	ld.global.f64 	%fd35, [%rd13+8];
	add.f64 	%fd36, %fd35, %fd32;
	st.global.f64 	[%rd3+8], %fd36;
	ld.global.f64 	%fd37, [%rd13+16];
	add.f64 	%fd66, %fd37, %fd34;
	st.global.f64 	[%rd3], %fd66;
	ld.global.f64 	%fd38, [%rd13+24];
	add.f64 	%fd65, %fd38, %fd36;
	st.global.f64 	[%rd3+8], %fd65;
	add.s32 	%r52, %r52, 4;
	add.s32 	%r51, %r51, 4;
	setp.ne.s32 	%p4, %r52, 0;
	@%p4 bra 	$L__BB1_4;
$L__BB1_5:
	setp.eq.s32 	%p5, %r4, 0;
	@%p5 bra 	$L__BB1_8;
	add.s64 	%rd5, %rd2, 8;
	add.s32 	%r56, %r57, %r2;
	neg.s32 	%r55, %r4;
	add.s32 	%r57, %r57, %r4;
$L__BB1_7:
	.pragma "nounroll";
	mul.wide.s32 	%rd14, %r56, 16;
	add.s64 	%rd15, %rd5, %rd14;
	ld.global.f64 	%fd39, [%rd15+-8];
	add.f64 	%fd66, %fd39, %fd66;
	st.global.f64 	[%rd3], %fd66;
	ld.global.f64 	%fd40, [%rd15];
	add.f64 	%fd65, %fd40, %fd65;
	st.global.f64 	[%rd3+8], %fd65;
	add.s32 	%r56, %r56, 1;
	add.s32 	%r55, %r55, 1;
	setp.ne.s32 	%p6, %r55, 0;
	@%p6 bra 	$L__BB1_7;
$L__BB1_8:
	setp.ge.s32 	%p7, %r57, %r40;
	@%p7 bra 	$L__BB1_12;
	setp.eq.s32 	%p8, %r57, %r1;
	@%p8 bra 	$L__BB1_11;
	mad.lo.s32 	%r48, %r1, %r40, %r57;
	mul.wide.s32 	%rd16, %r48, 16;
	add.s64 	%rd17, %rd2, %rd16;
	ld.global.f64 	%fd41, [%rd17];
	mul.wide.s32 	%rd18, %r1, 16;
	add.s64 	%rd19, %rd1, %rd18;
	ld.global.f64 	%fd42, [%rd19];
	add.f64 	%fd43, %fd41, %fd42;
	st.global.f64 	[%rd19], %fd43;
	ld.global.f64 	%fd44, [%rd17+8];
	ld.global.f64 	%fd45, [%rd19+8];
	add.f64 	%fd46, %fd44, %fd45;
	st.global.f64 	[%rd19+8], %fd46;
$L__BB1_11:
	add.s32 	%r57, %r57, 1;
$L__BB1_12:
	setp.ge.s32 	%p9, %r57, %r40;
	@%p9 bra 	$L__BB1_19;
	mul.lo.s32 	%r23, %r1, %r40;
	mul.wide.s32 	%rd20, %r1, 16;
	add.s64 	%rd6, %rd1, %rd20;
	ld.global.f64 	%fd72, [%rd6];
	ld.global.f64 	%fd71, [%rd6+8];
	sub.s32 	%r49, %r40, %r57;
	and.b32  	%r24, %r49, 3;
	setp.eq.s32 	%p10, %r24, 0;
	mov.u32 	%r62, %r57;
	@%p10 bra 	$L__BB1_16;
	add.s64 	%rd7, %rd2, 8;
	add.s32 	%r60, %r57, %r23;
	neg.s32 	%r59, %r24;
	mov.u32 	%r62, %r57;
$L__BB1_15:
	.pragma "nounroll";
	mul.wide.s32 	%rd21, %r60, 16;
	add.s64 	%rd22, %rd7, %rd21;
	ld.global.f64 	%fd47, [%rd22+-8];
	add.f64 	%fd72, %fd47, %fd72;
	st.global.f64 	[%rd6], %fd72;
	ld.global.f64 	%fd48, [%rd22];
	add.f64 	%fd71, %fd48, %fd71;
	st.global.f64 	[%rd6+8], %fd71;
	add.s32 	%r62, %r62, 1;
	add.s32 	%r60, %r60, 1;
	add.s32 	%r59, %r59, 1;
	setp.ne.s32 	%p11, %r59, 0;
	@%p11 bra 	$L__BB1_15;
$L__BB1_16:
	sub.s32 	%r50, %r57, %r40;
	setp.gt.u32 	%p12, %r50, -4;
	@%p12 bra 	$L__BB1_19;
	sub.s32 	%r64, %r62, %r40;
	add.s64 	%rd8, %rd2, 32;
	add.s32 	%r63, %r62, %r23;
$L__BB1_18:
	mul.wide.s32 	%rd23, %r63, 16;
	add.s64 	%rd24, %rd8, %rd23;
	ld.global.f64 	%fd49, [%rd24+-32];
	add.f64 	%fd50, %fd49, %fd72;
	st.global.f64 	[%rd6], %fd50;
	ld.global.f64 	%fd51, [%rd24+-24];
	add.f64 	%fd52, %fd51, %fd71;
	st.global.f64 	[%rd6+8], %fd52;
	ld.global.f64 	%fd53, [%rd24+-16];
	add.f64 	%fd54, %fd53, %fd50;
	st.global.f64 	[%rd6], %fd54;
	ld.global.f64 	%fd55, [%rd24+-8];
	add.f64 	%fd56, %fd55, %fd52;
	st.global.f64 	[%rd6+8], %fd56;
	ld.global.f64 	%fd57, [%rd24];
	add.f64 	%fd58, %fd57, %fd54;
	st.global.f64 	[%rd6], %fd58;
	ld.global.f64 	%fd59, [%rd24+8];
	add.f64 	%fd60, %fd59, %fd56;
	st.global.f64 	[%rd6+8], %fd60;
	ld.global.f64 	%fd61, [%rd24+16];
	add.f64 	%fd72, %fd61, %fd58;
	st.global.f64 	[%rd6], %fd72;
	ld.global.f64 	%fd62, [%rd24+24];
	add.f64 	%fd71, %fd62, %fd60;
	st.global.f64 	[%rd6+8], %fd71;
	add.s32 	%r64, %r64, 4;
	add.s32 	%r63, %r63, 4;
	setp.ne.s32 	%p13, %r64, 0;
	@%p13 bra 	$L__BB1_18;
$L__BB1_19:
	ret;

}
	// .globl	_Z13kernel_updatePA2_dP10particle_sid
.visible .entry _Z13kernel_updatePA2_dP10particle_sid(
	.param .u64 .ptr .align 1 _Z13kernel_updatePA2_dP10particle_sid_param_0,
	.param .u64 .ptr .align 1 _Z13kernel_updatePA2_dP10particle_sid_param_1,
	.param .u32 _Z13kernel_updatePA2_dP10particle_sid_param_2,
	.param .f64 _Z13kernel_updatePA2_dP10particle_sid_param_3
)
{
	.reg .pred 	%p<2>;
	.reg .b32 	%r<6>;
	.reg .b64 	%rd<9>;
	.reg .b64 	%fd<14>;

	ld.param.u64 	%rd1, [_Z13kernel_updatePA2_dP10particle_sid_param_0];
	ld.param.u64 	%rd2, [_Z13kernel_updatePA2_dP10particle_sid_param_1];
	ld.param.u32 	%r2, [_Z13kernel_updatePA2_dP10particle_sid_param_2];
	ld.param.f64 	%fd1, [_Z13kernel_updatePA2_dP10particle_sid_param_3];
	mov.u32 	%r3, %ctaid.x;
	mov.u32 	%r4, %ntid.x;
	mov.u32 	%r5, %tid.x;
	mad.lo.s32 	%r1, %r3, %r4, %r5;
	setp.ge.s32 	%p1, %r1, %r2;
	@%p1 bra 	$L__BB2_2;
	cvta.to.global.u64 	%rd3, %rd2;
	cvta.to.global.u64 	%rd4, %rd1;
	mul.wide.s32 	%rd5, %r1, 40;
	add.s64 	%rd6, %rd3, %rd5;
	ld.global.f64 	%fd2, [%rd6];
	div.rn.f64 	%fd3, %fd1, %fd2;
	ld.global.f64 	%fd4, [%rd6+24];
	ld.global.f64 	%fd5, [%rd6+8];
	fma.rn.f64 	%fd6, %fd1, %fd4, %fd5;
	st.global.f64 	[%rd6+8], %fd6;
	ld.global.f64 	%fd7, [%rd6+32];
	ld.global.f64 	%fd8, [%rd6+16];
	fma.rn.f64 	%fd9, %fd1, %fd7, %fd8;
	st.global.f64 	[%rd6+16], %fd9;
	mul.wide.s32 	%rd7, %r1, 16;
	add.s64 	%rd8, %rd4, %rd7;
	ld.global.f64 	%fd10, [%rd8];
	fma.rn.f64 	%fd11, %fd3, %fd10, %fd4;
	st.global.f64 	[%rd6+24], %fd11;
	ld.global.f64 	%fd12, [%rd8+8];
	fma.rn.f64 	%fd13, %fd3, %fd12, %fd7;
	st.global.f64 	[%rd6+32], %fd13;
$L__BB2_2:
	ret;

}
	// .globl	_Z21kernel_kinetic_energyPdiP10particle_s
.visible .entry _Z21kernel_kinetic_energyPdiP10particle_s(
	.param .u64 .ptr .align 1 _Z21kernel_kinetic_energyPdiP10particle_s_param_0,
	.param .u32 _Z21kernel_kinetic_energyPdiP10particle_s_param_1,
	.param .u64 .ptr .align 1 _Z21kernel_kinetic_energyPdiP10particle_s_param_2
)
{
	.reg .pred 	%p<3>;
	.reg .b32 	%r<11>;
	.reg .b64 	%rd<9>;
	.reg .b64 	%fd<10>;

	ld.param.u64 	%rd3, [_Z21kernel_kinetic_energyPdiP10particle_s_param_0];
	ld.param.u32 	%r6, [_Z21kernel_kinetic_energyPdiP10particle_s_param_1];
	ld.param.u64 	%rd4, [_Z21kernel_kinetic_energyPdiP10particle_s_param_2];
	mov.u32 	%r7, %ctaid.x;
	mov.u32 	%r1, %ntid.x;
	mov.u32 	%r8, %tid.x;
	mad.lo.s32 	%r10, %r7, %r1, %r8;
	setp.ge.s32 	%p1, %r10, %r6;
	@%p1 bra 	$L__BB3_3;
	cvta.to.global.u64 	%rd5, %rd3;
	mul.wide.s32 	%rd6, %r10, 8;
	add.s64 	%rd1, %rd5, %rd6;
	mov.u32 	%r9, %nctaid.x;
	mul.lo.s32 	%r3, %r9, %r1;
	ld.global.f64 	%fd9, [%rd1];
	cvta.to.global.u64 	%rd2, %rd4;
$L__BB3_2:
	mul.wide.s32 	%rd7, %r10, 40;
	add.s64 	%rd8, %rd2, %rd7;
	ld.global.f64 	%fd4, [%rd8];
	ld.global.f64 	%fd5, [%rd8+24];
	ld.global.f64 	%fd6, [%rd8+32];
	mul.f64 	%fd7, %fd6, %fd6;
	fma.rn.f64 	%fd8, %fd5, %fd5, %fd7;
	fma.rn.f64 	%fd9, %fd4, %fd8, %fd9;
	st.global.f64 	[%rd1], %fd9;
	add.s32 	%r10, %r10, %r3;
	setp.lt.s32 	%p2, %r10, %r6;
	@%p2 bra 	$L__BB3_2;
$L__BB3_3:
	ret;

}
	// .globl	_Z23kernel_potential_energyPdiP10particle_s
.visible .entry _Z23kernel_potential_energyPdiP10particle_s(
	.param .u64 .ptr .align 1 _Z23kernel_potential_energyPdiP10particle_s_param_0,
	.param .u32 _Z23kernel_potential_energyPdiP10particle_s_param_1,
	.param .u64 .ptr .align 1 _Z23kernel_potential_energyPdiP10particle_s_param_2
)
{
	.reg .pred 	%p<4>;
	.reg .b32 	%r<24>;
	.reg .b64 	%rd<11>;
	.reg .b64 	%fd<35>;

	ld.param.u64 	%rd3, [_Z23kernel_potential_energyPdiP10particle_s_param_0];
	ld.param.u32 	%r8, [_Z23kernel_potential_energyPdiP10particle_s_param_1];
	ld.param.u64 	%rd4, [_Z23kernel_potential_energyPdiP10particle_s_param_2];
	mov.u32 	%r9, %ctaid.x;
	mov.u32 	%r1, %ntid.x;
	mov.u32 	%r10, %tid.x;
	mad.lo.s32 	%r23, %r9, %r1, %r10;
	add.s32 	%r3, %r8, -1;
	mul.lo.s32 	%r11, %r3, %r8;
	shr.u32 	%r12, %r11, 31;
	add.s32 	%r13, %r11, %r12;
	shr.s32 	%r4, %r13, 1;
	setp.ge.u32 	%p1, %r23, %r4;
	@%p1 bra 	$L__BB4_3;
	cvta.to.global.u64 	%rd1, %rd4;
	cvta.to.global.u64 	%rd5, %rd3;
	cvt.rn.f64.u32 	%fd6, %r3;
	add.f64 	%fd7, %fd6, %fd6;
	mov.f64 	%fd8, 0dBFF0000000000000;
	sub.f64 	%fd1, %fd8, %fd7;
	mul.f64 	%fd9, %fd6, 0d4010000000000000;
	add.f64 	%fd10, %fd6, 0d3FF0000000000000;
	mul.f64 	%fd2, %fd9, %fd10;
	mul.wide.u32 	%rd6, %r23, 8;
	add.s64 	%rd2, %rd5, %rd6;
	mov.u32 	%r14, %nctaid.x;
	mul.lo.s32 	%r5, %r14, %r1;
	ld.global.f64 	%fd34, [%rd2];
$L__BB4_2:
	cvt.rn.f64.u32 	%fd11, %r23;
	fma.rn.f64 	%fd12, %fd11, 0dC020000000000000, %fd2;
	add.f64 	%fd13, %fd12, 0dC01C000000000000;
	sqrt.rn.f64 	%fd14, %fd13;
	add.f64 	%fd15, %fd1, %fd14;
	mul.f64 	%fd16, %fd15, 0dBFE0000000000000;
	cvt.rzi.s32.f64 	%r15, %fd16;
	cvt.rn.f64.s32 	%fd17, %r15;
	setp.eq.f64 	%p2, %fd16, %fd17;
	add.f64 	%fd18, %fd16, 0dBFF0000000000000;
	selp.f64 	%fd19, %fd18, %fd16, %p2;
	cvt.rzi.u32.f64 	%r16, %fd19;
	mul.lo.s32 	%r17, %r16, %r3;
	mad.lo.s32 	%r18, %r16, %r16, %r16;
	shr.u32 	%r19, %r18, 1;
	sub.s32 	%r20, %r23, %r17;
	add.s32 	%r21, %r20, %r19;
	add.s32 	%r22, %r21, 1;
	mul.wide.u32 	%rd7, %r16, 40;
	add.s64 	%rd8, %rd1, %rd7;
	ld.global.f64 	%fd20, [%rd8+8];
	mul.wide.u32 	%rd9, %r22, 40;
	add.s64 	%rd10, %rd1, %rd9;
	ld.global.f64 	%fd21, [%rd10+8];
	sub.f64 	%fd22, %fd20, %fd21;
	ld.global.f64 	%fd23, [%rd8+16];
	ld.global.f64 	%fd24, [%rd10+16];
	sub.f64 	%fd25, %fd23, %fd24;
	mul.f64 	%fd26, %fd25, %fd25;
	fma.rn.f64 	%fd27, %fd22, %fd22, %fd26;
	sqrt.rn.f64 	%fd28, %fd27;
	ld.global.f64 	%fd29, [%rd8];
	mul.f64 	%fd30, %fd29, 0dBDD257B4D002790D;
	ld.global.f64 	%fd31, [%rd10];
	mul.f64 	%fd32, %fd30, %fd31;
	div.rn.f64 	%fd33, %fd32, %fd28;
	add.f64 	%fd34, %fd34, %fd33;
	st.global.f64 	[%rd2], %fd34;
	add.s32 	%r23, %r23, %r5;
	setp.lt.u32 	%p3, %r23, %r4;
	@%p3 bra 	$L__BB4_2;
$L__BB4_3:
	ret;

}


// ===== COMPILED SASS (sm_100) =====

	.target	sm_100

	.elftype	@"ET_EXEC"


//--------------------- .note.nv.tkinfo           --------------------------
	.section	.note.nv.tkinfo,"",@"SHT_NOTE"
	.sectionflags	@"SHF_NOTE_NV_TKINFO"
	.tkinfo
        /*0018*/ 	.word	0x00000002
        /*0030*/ 	.string	""
        /*0030*/ 	.string	"ptxas"
        /*0030*/ 	.string	"Cuda compilation tools, release 13.0, V13.0.88"
        /*0030*/ 	.string	"Build cuda_13.0.r13.0/compiler.36424714_0"
        /*0030*/ 	.string	"-arch sm_100 -m 64 "



//--------------------- .note.nv.cuinfo           --------------------------
	.section	.note.nv.cuinfo,"",@"SHT_NOTE"
	.sectionflags	@"SHF_NOTE_NV_CUINFO"
        /*0018*/ 	.short	0x0002
        /*001a*/ 	.short	0x0064
        /*001c*/ 	.short	0x0082
	.zero		2


//--------------------- .nv.info                  --------------------------
	.section	.nv.info,"",@"SHT_CUDA_INFO"
	.align	4


	//----- nvinfo : EIATTR_REGCOUNT
	.align		4
        /*0000*/ 	.byte	0x04, 0x2f
        /*0002*/ 	.short	(.L_1 - .L_0)
	.align		4
.L_0:
        /*0004*/ 	.word	index@(_Z13kernel_forcesPA2_dP10particle_siS0_)
        /*0008*/ 	.word	0x00000030


	//----- nvinfo : EIATTR_FRAME_SIZE
	.align		4
.L_1:
        /*000c*/ 	.byte	0x04, 0x11
        /*000e*/ 	.short	(.L_3 - .L_2)
	.align		4
.L_2:
        /*0010*/ 	.word	index@($__internal_4_$__cuda_sm20_dsqrt_rn_f64_mediumpath_v1)
        /*0014*/ 	.word	0x00000000


	//----- nvinfo : EIATTR_FRAME_SIZE
	.align		4
.L_3:
        /*0018*/ 	.byte	0x04, 0x11
        /*001a*/ 	.short	(.L_5 - .L_4)
	.align		4
.L_4:
        /*001c*/ 	.word	index@($__internal_3_$__cuda_sm20_div_rn_f64_full)
        /*0020*/ 	.word	0x00000000


	//----- nvinfo : EIATTR_FRAME_SIZE
	.align		4
.L_5:
        /*0024*/ 	.byte	0x04, 0x11
        /*0026*/ 	.short	(.L_7 - .L_6)
	.align		4
.L_6:
        /*0028*/ 	.word	index@(_Z13kernel_forcesPA2_dP10particle_siS0_)
        /*002c*/ 	.word	0x00000000


	//----- nvinfo : EIATTR_REGCOUNT
	.align		4
.L_7:
        /*0030*/ 	.byte	0x04, 0x2f
        /*0032*/ 	.short	(.L_9 - .L_8)
	.align		4
.L_8:
        /*0034*/ 	.word	index@(_Z19kernel_add_partialsiPA2_dS0_)
        /*0038*/ 	.word	0x0000001e


	//----- nvinfo : EIATTR_FRAME_SIZE
	.align		4
.L_9:
        /*003c*/ 	.byte	0x04, 0x11
        /*003e*/ 	.short	(.L_11 - .L_10)
	.align		4
.L_10:
        /*0040*/ 	.word	index@(_Z19kernel_add_partialsiPA2_dS0_)
        /*0044*/ 	.word	0x00000000


	//----- nvinfo : EIATTR_REGCOUNT
	.align		4
.L_11:
        /*0048*/ 	.byte	0x04, 0x2f
        /*004a*/ 	.short	(.L_13 - .L_12)
	.align		4
.L_12:
        /*004c*/ 	.word	index@(_Z13kernel_updatePA2_dP10particle_sid)
        /*0050*/ 	.word	0x0000001b


	//----- nvinfo : EIATTR_FRAME_SIZE
	.align		4
.L_13:
        /*0054*/ 	.byte	0x04, 0x11
        /*0056*/ 	.short	(.L_15 - .L_14)
	.align		4
.L_14:
        /*0058*/ 	.word	index@($__internal_2_$__cuda_sm20_div_rn_f64_full)
        /*005c*/ 	.word	0x00000000


	//----- nvinfo : EIATTR_FRAME_SIZE
	.align		4
.L_15:
        /*0060*/ 	.byte	0x04, 0x11
        /*0062*/ 	.short	(.L_17 - .L_16)
	.align		4
.L_16:
        /*0064*/ 	.word	index@(_Z13kernel_updatePA2_dP10particle_sid)
        /*0068*/ 	.word	0x00000000


	//----- nvinfo : EIATTR_REGCOUNT
	.align		4
.L_17:
        /*006c*/ 	.byte	0x04, 0x2f
        /*006e*/ 	.short	(.L_19 - .L_18)
	.align		4
.L_18:
        /*0070*/ 	.word	index@(_Z21kernel_kinetic_energyPdiP10particle_s)
        /*0074*/ 	.word	0x00000012


	//----- nvinfo : EIATTR_FRAME_SIZE
	.align		4
.L_19:
        /*0078*/ 	.byte	0x04, 0x11
        /*007a*/ 	.short	(.L_21 - .L_20)
	.align		4
.L_20:
        /*007c*/ 	.word	index@(_Z21kernel_kinetic_energyPdiP10particle_s)
        /*0080*/ 	.word	0x00000000


	//----- nvinfo : EIATTR_REGCOUNT
	.align		4
.L_21:
        /*0084*/ 	.byte	0x04, 0x2f
        /*0086*/ 	.short	(.L_23 - .L_22)
	.align		4
.L_22:
        /*0088*/ 	.word	index@(_Z23kernel_potential_energyPdiP10particle_s)
        /*008c*/ 	.word	0x00000022


	//----- nvinfo : EIATTR_FRAME_SIZE
	.align		4
.L_23:
        /*0090*/ 	.byte	0x04, 0x11
        /*0092*/ 	.short	(.L_25 - .L_24)
	.align		4
.L_24:
        /*0094*/ 	.word	index@($__internal_1_$__cuda_sm20_dsqrt_rn_f64_mediumpath_v1)
        /*0098*/ 	.word	0x00000000


	//----- nvinfo : EIATTR_FRAME_SIZE
	.align		4
.L_25:
        /*009c*/ 	.byte	0x04, 0x11
        /*009e*/ 	.short	(.L_27 - .L_26)
	.align		4
.L_26:
        /*00a0*/ 	.word	index@($__internal_0_$__cuda_sm20_div_rn_f64_full)
        /*00a4*/ 	.word	0x00000000


	//----- nvinfo : EIATTR_FRAME_SIZE
	.align		4
.L_27:
        /*00a8*/ 	.byte	0x04, 0x11
        /*00aa*/ 	.short	(.L_29 - .L_28)
	.align		4
.L_28:
        /*00ac*/ 	.word	index@(_Z23kernel_potential_energyPdiP10particle_s)
        /*00b0*/ 	.word	0x00000000


	//----- nvinfo : EIATTR_MIN_STACK_SIZE
	.align		4
.L_29:
        /*00b4*/ 	.byte	0x04, 0x12
        /*00b6*/ 	.short	(.L_31 - .L_30)
	.align		4
.L_30:
        /*00b8*/ 	.word	index@(_Z23kernel_potential_energyPdiP10particle_s)
        /*00bc*/ 	.word	0x00000000


	//----- nvinfo : EIATTR_MIN_STACK_SIZE
	.align		4
.L_31:
        /*00c0*/ 	.byte	0x04, 0x12
        /*00c2*/ 	.short	(.L_33 - .L_32)
	.align		4
.L_32:
        /*00c4*/ 	.word	index@(_Z21kernel_kinetic_energyPdiP10particle_s)
        /*00c8*/ 	.word	0x00000000


	//----- nvinfo : EIATTR_MIN_STACK_SIZE
	.align		4
.L_33:
        /*00cc*/ 	.byte	0x04, 0x12
        /*00ce*/ 	.short	(.L_35 - .L_34)
	.align		4
.L_34:
        /*00d0*/ 	.word	index@(_Z13kernel_updatePA2_dP10particle_sid)
        /*00d4*/ 	.word	0x00000000


	//----- nvinfo : EIATTR_MIN_STACK_SIZE
	.align		4
.L_35:
        /*00d8*/ 	.byte	0x04, 0x12
        /*00da*/ 	.short	(.L_37 - .L_36)
	.align		4
.L_36:
        /*00dc*/ 	.word	index@(_Z19kernel_add_partialsiPA2_dS0_)
        /*00e0*/ 	.word	0x00000000


	//----- nvinfo : EIATTR_MIN_STACK_SIZE
	.align		4
.L_37:
        /*00e4*/ 	.byte	0x04, 0x12
        /*00e6*/ 	.short	(.L_39 - .L_38)
	.align		4
.L_38:
        /*00e8*/ 	.word	index@(_Z13kernel_forcesPA2_dP10particle_siS0_)
        /*00ec*/ 	.word	0x00000000
.L_39:


//--------------------- .nv.compat                --------------------------
	.section	.nv.compat,"",@"SHT_CUDA_COMPAT_INFO"
	.align	4
        /*0000*/ 	.byte	0x02, 0x09, 0x00, 0x00, 0x02, 0x02, 0x01, 0x00, 0x02, 0x05, 0x05, 0x00, 0x03, 0x07, 0x01, 0x01
        /*0010*/ 	.byte	0x02, 0x03, 0x00, 0x00, 0x02, 0x06, 0x01, 0x00, 0x04, 0x0b, 0x08, 0x00, 0x01, 0x00, 0x00, 0x00
        /*0020*/ 	.byte	0x00, 0x00, 0x00, 0x00


//--------------------- .nv.info._Z23kernel_potential_energyPdiP10particle_s --------------------------
	.section	.nv.info._Z23kernel_potential_energyPdiP10particle_s,"",@"SHT_CUDA_INFO"
	.sectionflags	@""
	.align	4


	//----- nvinfo : EIATTR_CUDA_API_VERSION
	.align		4
        /*0000*/ 	.byte	0x04, 0x37
        /*0002*/ 	.short	(.L_41 - .L_40)
.L_40:
        /*0004*/ 	.word	0x00000082


	//----- nvinfo : EIATTR_KPARAM_INFO
	.align		4
.L_41:
        /*0008*/ 	.byte	0x04, 0x17
        /*000a*/ 	.short	(.L_43 - .L_42)
.L_42:
        /*000c*/ 	.word	0x00000000
        /*0010*/ 	.short	0x0002
        /*0012*/ 	.short	0x0010
        /*0014*/ 	.byte	0x00, 0xf5, 0x21, 0x00


	//----- nvinfo : EIATTR_KPARAM_INFO
	.align		4
.L_43:
        /*0018*/ 	.byte	0x04, 0x17
        /*001a*/ 	.short	(.L_45 - .L_44)
.L_44:
        /*001c*/ 	.word	0x00000000
        /*0020*/ 	.short	0x0001
        /*0022*/ 	.short	0x0008
        /*0024*/ 	.byte	0x00, 0xf0, 0x11, 0x00


	//----- nvinfo : EIATTR_KPARAM_INFO
	.align		4
.L_45:
        /*0028*/ 	.byte	0x04, 0x17
        /*002a*/ 	.short	(.L_47 - .L_46)
.L_46:
        /*002c*/ 	.word	0x00000000
        /*0030*/ 	.short	0x0000
        /*0032*/ 	.short	0x0000
        /*0034*/ 	.byte	0x00, 0xf5, 0x21, 0x00


	//----- nvinfo : EIATTR_SPARSE_MMA_MASK
	.align		4
.L_47:
        /*0038*/ 	.byte	0x03, 0x50
        /*003a*/ 	.short	0x0000


	//----- nvinfo : EIATTR_MAXREG_COUNT
	.align		4
        /*003c*/ 	.byte	0x03, 0x1b
        /*003e*/ 	.short	0x00ff


	//----- nvinfo : EIATTR_MERCURY_ISA_VERSION
	.align		4
        /*0040*/ 	.byte	0x03, 0x5f
        /*0042*/ 	.short	0x0101


	//----- nvinfo : EIATTR_VRC_CTA_INIT_COUNT
	.align		4
        /*0044*/ 	.byte	0x02, 0x4a
	.zero		1
	.zero		1


	//----- nvinfo : EIATTR_EXIT_INSTR_OFFSETS
	.align		4
        /*0048*/ 	.byte	0x04, 0x1c
        /*004a*/ 	.short	(.L_49 - .L_48)


	//   ....[0]....
.L_48:
        /*004c*/ 	.word	0x000000b0


	//   ....[1]....
        /*0050*/ 	.word	0x00000850


	//----- nvinfo : EIATTR_CRS_STACK_SIZE
	.align		4
.L_49:
        /*0054*/ 	.byte	0x04, 0x1e
        /*0056*/ 	.short	(.L_51 - .L_50)
.L_50:
        /*0058*/ 	.word	0x00000000


	//----- nvinfo : EIATTR_CBANK_PARAM_SIZE
	.align		4
.L_51:
        /*005c*/ 	.byte	0x03, 0x19
        /*005e*/ 	.short	0x0018


	//----- nvinfo : EIATTR_PARAM_CBANK
	.align		4
        /*0060*/ 	.byte	0x04, 0x0a
        /*0062*/ 	.short	(.L_53 - .L_52)
	.align		4
.L_52:
        /*0064*/ 	.word	index@(.nv.constant0._Z23kernel_potential_energyPdiP10particle_s)
        /*0068*/ 	.short	0x0380
        /*006a*/ 	.short	0x0018


	//----- nvinfo : EIATTR_SW_WAR
	.align		4
.L_53:
        /*006c*/ 	.byte	0x04, 0x36
        /*006e*/ 	.short	(.L_55 - .L_54)
.L_54:
        /*0070*/ 	.word	0x00000008
.L_55:


//--------------------- .nv.info._Z21kernel_kinetic_energyPdiP10particle_s --------------------------
	.section	.nv.info._Z21kernel_kinetic_energyPdiP10particle_s,"",@"SHT_CUDA_INFO"
	.sectionflags	@""
	.align	4


	//----- nvinfo : EIATTR_CUDA_API_VERSION
	.align		4
        /*0000*/ 	.byte	0x04, 0x37
        /*0002*/ 	.short	(.L_57 - .L_56)
.L_56:
        /*0004*/ 	.word	0x00000082


	//----- nvinfo : EIATTR_KPARAM_INFO
	.align		4
.L_57:
        /*0008*/ 	.byte	0x04, 0x17
        /*000a*/ 	.short	(.L_59 - .L_58)
.L_58:
        /*000c*/ 	.word	0x00000000
        /*0010*/ 	.short	0x0002
        /*0012*/ 	.short	0x0010
        /*0014*/ 	.byte	0x00, 0xf5, 0x21, 0x00


	//----- nvinfo : EIATTR_KPARAM_INFO
	.align		4
.L_59:
        /*0018*/ 	.byte	0x04, 0x17
        /*001a*/ 	.short	(.L_61 - .L_60)
.L_60:
        /*001c*/ 	.word	0x00000000
        /*0020*/ 	.short	0x0001
        /*0022*/ 	.short	0x0008
        /*0024*/ 	.byte	0x00, 0xf0, 0x11, 0x00


	//----- nvinfo : EIATTR_KPARAM_INFO
	.align		4
.L_61:
        /*0028*/ 	.byte	0x04, 0x17
        /*002a*/ 	.short	(.L_63 - .L_62)
.L_62:
        /*002c*/ 	.word	0x00000000
        /*0030*/ 	.short	0x0000
        /*0032*/ 	.short	0x0000
        /*0034*/ 	.byte	0x00, 0xf5, 0x21, 0x00


	//----- nvinfo : EIATTR_SPARSE_MMA_MASK
	.align		4
.L_63:
        /*0038*/ 	.byte	0x03, 0x50
        /*003a*/ 	.short	0x0000


	//----- nvinfo : EIATTR_MAXREG_COUNT
	.align		4
        /*003c*/ 	.byte	0x03, 0x1b
        /*003e*/ 	.short	0x00ff


	//----- nvinfo : EIATTR_MERCURY_ISA_VERSION
	.align		4
        /*0040*/ 	.byte	0x03, 0x5f
        /*0042*/ 	.short	0x0101


	//----- nvinfo : EIATTR_VRC_CTA_INIT_COUNT
	.align		4
        /*0044*/ 	.byte	0x02, 0x4a
	.zero		1
	.zero		1


	//----- nvinfo : EIATTR_EXIT_INSTR_OFFSETS
	.align		4
        /*0048*/ 	.byte	0x04, 0x1c
        /*004a*/ 	.short	(.L_65 - .L_64)


	//   ....[0]....
.L_64:
        /*004c*/ 	.word	0x00000070


	//   ....[1]....
        /*0050*/ 	.word	0x000001a0


	//----- nvinfo : EIATTR_CRS_STACK_SIZE
	.align		4
.L_65:
        /*0054*/ 	.byte	0x04, 0x1e
        /*0056*/ 	.short	(.L_67 - .L_66)
.L_66:
        /*0058*/ 	.word	0x00000000


	//----- nvinfo : EIATTR_CBANK_PARAM_SIZE
	.align		4
.L_67:
        /*005c*/ 	.byte	0x03, 0x19
        /*005e*/ 	.short	0x0018


	//----- nvinfo : EIATTR_PARAM_CBANK
	.align		4
        /*0060*/ 	.byte	0x04, 0x0a
        /*0062*/ 	.short	(.L_69 - .L_68)
	.align		4
.L_68:
        /*0064*/ 	.word	index@(.nv.constant0._Z21kernel_kinetic_energyPdiP10particle_s)
        /*0068*/ 	.short	0x0380
        /*006a*/ 	.short	0x0018


	//----- nvinfo : EIATTR_SW_WAR
	.align		4
.L_69:
        /*006c*/ 	.byte	0x04, 0x36
        /*006e*/ 	.short	(.L_71 - .L_70)
.L_70:
        /*0070*/ 	.word	0x00000008
.L_71:


//--------------------- .nv.info._Z13kernel_updatePA2_dP10particle_sid --------------------------
	.section	.nv.info._Z13kernel_updatePA2_dP10particle_sid,"",@"SHT_CUDA_INFO"
	.sectionflags	@""
	.align	4


	//----- nvinfo : EIATTR_CUDA_API_VERSION
	.align		4
        /*0000*/ 	.byte	0x04, 0x37
        /*0002*/ 	.short	(.L_73 - .L_72)
.L_72:
        /*0004*/ 	.word	0x00000082


	//----- nvinfo : EIATTR_KPARAM_INFO
	.align		4
.L_73:
        /*0008*/ 	.byte	0x04, 0x17
        /*000a*/ 	.short	(.L_75 - .L_74)
.L_74:
        /*000c*/ 	.word	0x00000000
        /*0010*/ 	.short	0x0003
        /*0012*/ 	.short	0x0018
        /*0014*/ 	.byte	0x00, 0xf0, 0x21, 0x00


	//----- nvinfo : EIATTR_KPARAM_INFO
	.align		4
.L_75:
        /*0018*/ 	.byte	0x04, 0x17
        /*001a*/ 	.short	(.L_77 - .L_76)
.L_76:
        /*001c*/ 	.word	0x00000000
        /*0020*/ 	.short	0x0002
        /*0022*/ 	.short	0x0010
        /*0024*/ 	.byte	0x00, 0xf0, 0x11, 0x00


	//----- nvinfo : EIATTR_KPARAM_INFO
	.align		4
.L_77:
        /*0028*/ 	.byte	0x04, 0x17
        /*002a*/ 	.short	(.L_79 - .L_78)
.L_78:
        /*002c*/ 	.word	0x00000000
        /*0030*/ 	.short	0x0001
        /*0032*/ 	.short	0x0008
        /*0034*/ 	.byte	0x00, 0xf5, 0x21, 0x00


	//----- nvinfo : EIATTR_KPARAM_INFO
	.align		4
.L_79:
        /*0038*/ 	.byte	0x04, 0x17
        /*003a*/ 	.short	(.L_81 - .L_80)
.L_80:
        /*003c*/ 	.word	0x00000000
        /*0040*/ 	.short	0x0000
        /*0042*/ 	.short	0x0000
        /*0044*/ 	.byte	0x00, 0xf5, 0x21, 0x00


	//----- nvinfo : EIATTR_SPARSE_MMA_MASK
	.align		4
.L_81:
        /*0048*/ 	.byte	0x03, 0x50
        /*004a*/ 	.short	0x0000


	//----- nvinfo : EIATTR_MAXREG_COUNT
	.align		4
        /*004c*/ 	.byte	0x03, 0x1b
        /*004e*/ 	.short	0x00ff


	//----- nvinfo : EIATTR_MERCURY_ISA_VERSION
	.align		4
        /*0050*/ 	.byte	0x03, 0x5f
        /*0052*/ 	.short	0x0101


	//----- nvinfo : EIATTR_VRC_CTA_INIT_COUNT
	.align		4
        /*0054*/ 	.byte	0x02, 0x4a
	.zero		1
	.zero		1


	//----- nvinfo : EIATTR_EXIT_INSTR_OFFSETS
	.align		4
        /*0058*/ 	.byte	0x04, 0x1c
        /*005a*/ 	.short	(.L_83 - .L_82)


	//   ....[0]....
.L_82:
        /*005c*/ 	.word	0x00000070


	//   ....[1]....
        /*0060*/ 	.word	0x00000310


	//----- nvinfo : EIATTR_CRS_STACK_SIZE
	.align		4
.L_83:
        /*0064*/ 	.byte	0x04, 0x1e
        /*0066*/ 	.short	(.L_85 - .L_84)
.L_84:
        /*0068*/ 	.word	0x00000000


	//----- nvinfo : EIATTR_CBANK_PARAM_SIZE
	.align		4
.L_85:
        /*006c*/ 	.byte	0x03, 0x19
        /*006e*/ 	.short	0x0020


	//----- nvinfo : EIATTR_PARAM_CBANK
	.align		4
        /*0070*/ 	.byte	0x04, 0x0a
        /*0072*/ 	.short	(.L_87 - .L_86)
	.align		4
.L_86:
        /*0074*/ 	.word	index@(.nv.constant0._Z13kernel_updatePA2_dP10particle_sid)
        /*0078*/ 	.short	0x0380
        /*007a*/ 	.short	0x0020


	//----- nvinfo : EIATTR_SW_WAR
	.align		4
.L_87:
        /*007c*/ 	.byte	0x04, 0x36
        /*007e*/ 	.short	(.L_89 - .L_88)
.L_88:
        /*0080*/ 	.word	0x00000008
.L_89:


//--------------------- .nv.info._Z19kernel_add_partialsiPA2_dS0_ --------------------------
	.section	.nv.info._Z19kernel_add_partialsiPA2_dS0_,"",@"SHT_CUDA_INFO"
	.sectionflags	@""
	.align	4


	//----- nvinfo : EIATTR_CUDA_API_VERSION
	.align		4
        /*0000*/ 	.byte	0x04, 0x37
        /*0002*/ 	.short	(.L_91 - .L_90)
.L_90:
        /*0004*/ 	.word	0x00000082


	//----- nvinfo : EIATTR_KPARAM_INFO
	.align		4
.L_91:
        /*0008*/ 	.byte	0x04, 0x17
        /*000a*/ 	.short	(.L_93 - .L_92)
.L_92:
        /*000c*/ 	.word	0x00000000
        /*0010*/ 	.short	0x0002
        /*0012*/ 	.short	0x0010
        /*0014*/ 	.byte	0x00, 0xf5, 0x21, 0x00


	//----- nvinfo : EIATTR_KPARAM_INFO
	.align		4
.L_93:
        /*0018*/ 	.byte	0x04, 0x17
        /*001a*/ 	.short	(.L_95 - .L_94)
.L_94:
        /*001c*/ 	.word	0x00000000
        /*0020*/ 	.short	0x0001
        /*0022*/ 	.short	0x0008
        /*0024*/ 	.byte	0x00, 0xf5, 0x21, 0x00


	//----- nvinfo : EIATTR_KPARAM_INFO
	.align		4
.L_95:
        /*0028*/ 	.byte	0x04, 0x17
        /*002a*/ 	.short	(.L_97 - .L_96)
.L_96:
        /*002c*/ 	.word	0x00000000
        /*0030*/ 	.short	0x0000
        /*0032*/ 	.short	0x0000
        /*0034*/ 	.byte	0x00, 0xf0, 0x11, 0x00


	//----- nvinfo : EIATTR_SPARSE_MMA_MASK
	.align		4
.L_97:
        /*0038*/ 	.byte	0x03, 0x50
        /*003a*/ 	.short	0x0000


	//----- nvinfo : EIATTR_MAXREG_COUNT
	.align		4
        /*003c*/ 	.byte	0x03, 0x1b
        /*003e*/ 	.short	0x00ff


	//----- nvinfo : EIATTR_MERCURY_ISA_VERSION
	.align		4
        /*0040*/ 	.byte	0x03, 0x5f
        /*0042*/ 	.short	0x0101


	//----- nvinfo : EIATTR_VRC_CTA_INIT_COUNT
	.align		4
        /*0044*/ 	.byte	0x02, 0x4a
	.zero		1
	.zero		1


	//----- nvinfo : EIATTR_EXIT_INSTR_OFFSETS
	.align		4
        /*0048*/ 	.byte	0x04, 0x1c
        /*004a*/ 	.short	(.L_99 - .L_98)


	//   ....[0]....
.L_98:
        /*004c*/ 	.word	0x00000070


	//   ....[1]....
        /*0050*/ 	.word	0x000006b0


	//   ....[2]....
        /*0054*/ 	.word	0x000008e0


	//   ....[3]....
        /*0058*/ 	.word	0x00000b00


	//----- nvinfo : EIATTR_CRS_STACK_SIZE
	.align		4
.L_99:
        /*005c*/ 	.byte	0x04, 0x1e
        /*005e*/ 	.short	(.L_101 - .L_100)
.L_100:
        /*0060*/ 	.word	0x00000000


	//----- nvinfo : EIATTR_CBANK_PARAM_SIZE
	.align		4
.L_101:
        /*0064*/ 	.byte	0x03, 0x19
        /*0066*/ 	.short	0x0018


	//----- nvinfo : EIATTR_PARAM_CBANK
	.align		4
        /*0068*/ 	.byte	0x04, 0x0a
        /*006a*/ 	.short	(.L_103 - .L_102)
	.align		4
.L_102:
        /*006c*/ 	.word	index@(.nv.constant0._Z19kernel_add_partialsiPA2_dS0_)
        /*0070*/ 	.short	0x0380
        /*0072*/ 	.short	0x0018


	//----- nvinfo : EIATTR_SW_WAR
	.align		4
.L_103:
        /*0074*/ 	.byte	0x04, 0x36
        /*0076*/ 	.short	(.L_105 - .L_104)
.L_104:
        /*0078*/ 	.word	0x00000008
.L_105:


//--------------------- .nv.info._Z13kernel_forcesPA2_dP10particle_siS0_ --------------------------
	.section	.nv.info._Z13kernel_forcesPA2_dP10particle_siS0_,"",@"SHT_CUDA_INFO"
	.sectionflags	@""
	.align	4


	//----- nvinfo : EIATTR_CUDA_API_VERSION
	.align		4
        /*0000*/ 	.byte	0x04, 0x37
        /*0002*/ 	.short	(.L_107 - .L_106)
.L_106:
        /*0004*/ 	.word	0x00000082


	//----- nvinfo : EIATTR_KPARAM_INFO
	.align		4
.L_107:
        /*0008*/ 	.byte	0x04, 0x17
        /*000a*/ 	.short	(.L_109 - .L_108)
.L_108:
        /*000c*/ 	.word	0x00000000
        /*0010*/ 	.short	0x0003
        /*0012*/ 	.short	0x0018
        /*0014*/ 	.byte	0x00, 0xf5, 0x21, 0x00


	//----- nvinfo : EIATTR_KPARAM_INFO
	.align		4
.L_109:
        /*0018*/ 	.byte	0x04, 0x17
        /*001a*/ 	.short	(.L_111 - .L_110)
.L_110:
        /*001c*/ 	.word	0x00000000
        /*0020*/ 	.short	0x0002
        /*0022*/ 	.short	0x0010
        /*0024*/ 	.byte	0x00, 0xf0, 0x11, 0x00


	//----- nvinfo : EIATTR_KPARAM_INFO
	.align		4
.L_111:
        /*0028*/ 	.byte	0x04, 0x17
        /*002a*/ 	.short	(.L_113 - .L_112)
.L_112:
        /*002c*/ 	.word	0x00000000
        /*0030*/ 	.short	0x0001
        /*0032*/ 	.short	0x0008
        /*0034*/ 	.byte	0x00, 0xf5, 0x21, 0x00


	//----- nvinfo : EIATTR_KPARAM_INFO
	.align		4
.L_113:
        /*0038*/ 	.byte	0x04, 0x17
        /*003a*/ 	.short	(.L_115 - .L_114)
.L_114:
        /*003c*/ 	.word	0x00000000
        /*0040*/ 	.short	0x0000
        /*0042*/ 	.short	0x0000
        /*0044*/ 	.byte	0x00, 0xf5, 0x21, 0x00


	//----- nvinfo : EIATTR_SPARSE_MMA_MASK
	.align		4
.L_115:
        /*0048*/ 	.byte	0x03, 0x50
        /*004a*/ 	.short	0x0000


	//----- nvinfo : EIATTR_MAXREG_COUNT
	.align		4
        /*004c*/ 	.byte	0x03, 0x1b
        /*004e*/ 	.short	0x00ff


	//----- nvinfo : EIATTR_MERCURY_ISA_VERSION
	.align		4
        /*0050*/ 	.byte	0x03, 0x5f
        /*0052*/ 	.short	0x0101


	//----- nvinfo : EIATTR_VRC_CTA_INIT_COUNT
	.align		4
        /*0054*/ 	.byte	0x02, 0x4a
	.zero		1
	.zero		1


	//----- nvinfo : EIATTR_EXIT_INSTR_OFFSETS
	.align		4
        /*0058*/ 	.byte	0x04, 0x1c
        /*005a*/ 	.short	(.L_117 - .L_116)


	//   ....[0]....
.L_116:
        /*005c*/ 	.word	0x000000a0


	//   ....[1]....
        /*0060*/ 	.word	0x00001910


	//----- nvinfo : EIATTR_CRS_STACK_SIZE
	.align		4
.L_117:
        /*0064*/ 	.byte	0x04, 0x1e
        /*0066*/ 	.short	(.L_119 - .L_118)
.L_118:
        /*0068*/ 	.word	0x00000000


	//----- nvinfo : EIATTR_CBANK_PARAM_SIZE
	.align		4
.L_119:
        /*006c*/ 	.byte	0x03, 0x19
        /*006e*/ 	.short	0x0020


	//----- nvinfo : EIATTR_PARAM_CBANK
	.align		4
        /*0070*/ 	.byte	0x04, 0x0a
        /*0072*/ 	.short	(.L_121 - .L_120)
	.align		4
.L_120:
        /*0074*/ 	.word	index@(.nv.constant0._Z13kernel_forcesPA2_dP10particle_siS0_)
        /*0078*/ 	.short	0x0380
        /*007a*/ 	.short	0x0020


	//----- nvinfo : EIATTR_SW_WAR
	.align		4
.L_121:
        /*007c*/ 	.byte	0x04, 0x36
        /*007e*/ 	.short	(.L_123 - .L_122)
.L_122:
        /*0080*/ 	.word	0x00000008
.L_123:


//--------------------- .nv.callgraph             --------------------------
	.section	.nv.callgraph,"",@"SHT_CUDA_CALLGRAPH"
	.align	4
	.sectionentsize	8
	.align		4
        /*0000*/ 	.word	0x00000000
	.align		4
        /*0004*/ 	.word	0xffffffff
	.align		4
        /*0008*/ 	.word	0x00000000
	.align		4
        /*000c*/ 	.word	0xfffffffe
	.align		4
        /*0010*/ 	.word	0x00000000
	.align		4
        /*0014*/ 	.word	0xfffffffd
	.align		4
        /*0018*/ 	.word	0x00000000
	.align		4
        /*001c*/ 	.word	0xfffffffc


//--------------------- .text._Z23kernel_potential_energyPdiP10particle_s --------------------------
	.section	.text._Z23kernel_potential_energyPdiP10particle_s,"ax",@progbits
	.align	128
        .global         _Z23kernel_potential_energyPdiP10particle_s
        .type           _Z23kernel_potential_energyPdiP10particle_s,@function
        .size           _Z23kernel_potential_energyPdiP10particle_s,(.L_x_81 - _Z23kernel_potential_energyPdiP10particle_s)
        .other          _Z23kernel_potential_energyPdiP10particle_s,@"STO_CUDA_ENTRY STV_DEFAULT"
_Z23kernel_potential_energyPdiP10particle_s:
.text._Z23kernel_potential_energyPdiP10particle_s:
[----:B------:R-:W-:Y:S01]  /*0000*/  LDC R1, c[0x0][0x37c] ;  /* 0x0000df00ff017b82 */ /* 0x000fe20000000800 */
[----:B------:R-:W0:Y:S01]  /*0010*/  S2R R23, SR_TID.X ;  /* 0x0000000000177919 */ /* 0x000e220000002100 */
[----:B------:R-:W1:Y:S06]  /*0020*/  LDCU UR4, c[0x0][0x388] ;  /* 0x00007100ff0477ac */ /* 0x000e6c0008000800 */
[----:B------:R-:W0:Y:S08]  /*0030*/  S2UR UR6, SR_CTAID.X ;  /* 0x00000000000679c3 */ /* 0x000e300000002500 */
[----:B------:R-:W0:Y:S01]  /*0040*/  LDC R0, c[0x0][0x360] ;  /* 0x0000d800ff007b82 */ /* 0x000e220000000800 */
[----:B-1----:R-:W-:-:S04]  /*0050*/  UIADD3 UR5, UPT, UPT, UR4, -0x1, URZ ;  /* 0xffffffff04057890 */ /* 0x002fc8000fffe0ff */
[----:B------:R-:W-:-:S04]  /*0060*/  UIMAD UR4, UR5, UR4, URZ ;  /* 0x00000004050472a4 */ /* 0x000fc8000f8e02ff */
[----:B------:R-:W-:-:S04]  /*0070*/  ULEA.HI UR4, UR4, UR4, URZ, 0x1 ;  /* 0x0000000404047291 */ /* 0x000fc8000f8f08ff */
[----:B------:R-:W-:Y:S01]  /*0080*/  USHF.R.S32.HI UR4, URZ, 0x1, UR4 ;  /* 0x00000001ff047899 */ /* 0x000fe20008011404 */
[----:B0-----:R-:W-:-:S05]  /*0090*/  IMAD R23, R0, UR6, R23 ;  /* 0x0000000600177c24 */ /* 0x001fca000f8e0217 */
[----:B------:R-:W-:-:S13]  /*00a0*/  ISETP.GE.U32.AND P0, PT, R23, UR4, PT ;  /* 0x0000000417007c0c */ /* 0x000fda000bf06070 */
[----:B------:R-:W-:Y:S05]  /*00b0*/  @P0 EXIT ;  /* 0x000000000000094d */ /* 0x000fea0003800000 */
[----:B------:R-:W0:Y:S01]  /*00c0*/  LDC.64 R12, c[0x0][0x380] ;  /* 0x0000e000ff0c7b82 */ /* 0x000e220000000a00 */
[----:B------:R-:W1:Y:S01]  /*00d0*/  LDCU.64 UR6, c[0x0][0x358] ;  /* 0x00006b00ff0677ac */ /* 0x000e620008000a00 */
[----:B------:R-:W2:Y:S01]  /*00e0*/  I2F.F64.U32 R2, UR5 ;  /* 0x0000000500027d12 */ /* 0x000ea20008201800 */
[----:B------:R-:W3:Y:S05]  /*00f0*/  LDCU UR8, c[0x0][0x370] ;  /* 0x00006e00ff0877ac */ /* 0x000eea0008000800 */
[----:B------:R-:W4:Y:S01]  /*0100*/  LDC.64 R8, c[0x0][0x390] ;  /* 0x0000e400ff087b82 */ /* 0x000f220000000a00 */
[----:B0-----:R-:W-:-:S05]  /*0110*/  IMAD.WIDE.U32 R12, R23, 0x8, R12 ;  /* 0x00000008170c7825 */ /* 0x001fca00078e000c */
[----:B-1----:R0:W5:Y:S01]  /*0120*/  LDG.E.64 R10, desc[UR6][R12.64] ;  /* 0x000000060c0a7981 */ /* 0x002162000c1e1b00 */
[C---:B--2---:R-:W-:Y:S01]  /*0130*/  DMUL R6, R2.reuse, 4 ;  /* 0x4010000002067828 */ /* 0x044fe20000000000 */
[----:B---3--:R-:W-:Y:S01]  /*0140*/  IMAD R0, R0, UR8, RZ ;  /* 0x0000000800007c24 */ /* 0x008fe2000f8e02ff */
[C---:B------:R-:W-:Y:S02]  /*0150*/  DADD R14, R2.reuse, 1 ;  /* 0x3ff00000020e7429 */ /* 0x040fe40000000000 */
[----:B------:R-:W-:-:S06]  /*0160*/  DADD R4, R2, R2 ;  /* 0x0000000002047229 */ /* 0x000fcc0000000002 */
[----:B------:R-:W-:Y:S02]  /*0170*/  DMUL R6, R6, R14 ;  /* 0x0000000e06067228 */ /* 0x000fe40000000000 */
[----:B0---4-:R-:W-:-:S11]  /*0180*/  DADD R4, -R4, -1 ;  /* 0xbff0000004047429 */ /* 0x011fd60000000100 */
.L_x_6:
[----:B0-----:R-:W0:Y:S01]  /*0190*/  I2F.F64.U32 R2, R23 ;  /* 0x0000001700027312 */ /* 0x001e220000201800 */
[----:B------:R-:W-:Y:S01]  /*01a0*/  IMAD.MOV.U32 R18, RZ, RZ, 0x0 ;  /* 0x00000000ff127424 */ /* 0x000fe200078e00ff */
[----:B------:R-:W-:Y:S01]  /*01b0*/  BSSY.RECONVERGENT B0, `(.L_x_0) ;  /* 0x000001a000007945 */ /* 0x000fe20003800200 */
[----:B------:R-:W-:Y:S01]  /*01c0*/  IMAD.MOV.U32 R19, RZ, RZ, 0x3fd80000 ;  /* 0x3fd80000ff137424 */ /* 0x000fe200078e00ff */
[----:B0-----:R-:W-:-:S08]  /*01d0*/  DFMA R2, R2, -8, R6 ;  /* 0xc02000000202782b */ /* 0x001fd00000000006 */
[----:B------:R-:W-:-:S06]  /*01e0*/  DADD R16, R2, -7 ;  /* 0xc01c000002107429 */ /* 0x000fcc0000000000 */
[----:B------:R-:W0:Y:S04]  /*01f0*/  MUFU.RSQ64H R3, R17 ;  /* 0x0000001100037308 */ /* 0x000e280000001c00 */
[----:B------:R-:W-:-:S05]  /*0200*/  VIADD R2, R17, 0xfcb00000 ;  /* 0xfcb0000011027836 */ /* 0x000fca0000000000 */
[----:B------:R-:W-:Y:S01]  /*0210*/  ISETP.GE.U32.AND P0, PT, R2, 0x7ca00000, PT ;  /* 0x7ca000000200780c */ /* 0x000fe20003f06070 */
[----:B0-----:R-:W-:-:S08]  /*0220*/  DMUL R14, R2, R2 ;  /* 0x00000002020e7228 */ /* 0x001fd00000000000 */
[----:B------:R-:W-:-:S08]  /*0230*/  DFMA R14, R16, -R14, 1 ;  /* 0x3ff00000100e742b */ /* 0x000fd0000000080e */
[----:B------:R-:W-:Y:S02]  /*0240*/  DFMA R18, R14, R18, 0.5 ;  /* 0x3fe000000e12742b */ /* 0x000fe40000000012 */
[----:B------:R-:W-:-:S08]  /*0250*/  DMUL R14, R2, R14 ;  /* 0x0000000e020e7228 */ /* 0x000fd00000000000 */
[----:B------:R-:W-:-:S08]  /*0260*/  DFMA R24, R18, R14, R2 ;  /* 0x0000000e1218722b */ /* 0x000fd00000000002 */
[----:B------:R-:W-:Y:S02]  /*0270*/  DMUL R18, R16, R24 ;  /* 0x0000001810127228 */ /* 0x000fe40000000000 */
[----:B------:R-:W-:Y:S02]  /*0280*/  VIADD R15, R25, 0xfff00000 ;  /* 0xfff00000190f7836 */ /* 0x000fe40000000000 */
[----:B------:R-:W-:-:S04]  /*0290*/  IMAD.MOV.U32 R14, RZ, RZ, R24 ;  /* 0x000000ffff0e7224 */ /* 0x000fc800078e0018 */
[----:B------:R-:W-:-:S08]  /*02a0*/  DFMA R26, R18, -R18, R16 ;  /* 0x80000012121a722b */ /* 0x000fd00000000010 */
[----:B------:R-:W-:Y:S01]  /*02b0*/  DFMA R20, R26, R14, R18 ;  /* 0x0000000e1a14722b */ /* 0x000fe20000000012 */
[----:B------:R-:W-:Y:S10]  /*02c0*/  @!P0 BRA `(.L_x_1) ;  /* 0x0000000000208947 */ /* 0x000ff40003800000 */
[----:B------:R-:W-:Y:S01]  /*02d0*/  IMAD.MOV.U32 R20, RZ, RZ, R24 ;  /* 0x000000ffff147224 */ /* 0x000fe200078e0018 */
[----:B------:R-:W-:Y:S01]  /*02e0*/  MOV R22, R16 ;  /* 0x0000001000167202 */ /* 0x000fe20000000f00 */
[----:B------:R-:W-:Y:S01]  /*02f0*/  IMAD.MOV.U32 R24, RZ, RZ, R26 ;  /* 0x000000ffff187224 */ /* 0x000fe200078e001a */
[----:B------:R-:W-:Y:S01]  /*0300*/  MOV R16, 0x350 ;  /* 0x0000035000107802 */ /* 0x000fe20000000f00 */
[----:B------:R-:W-:Y:S02]  /*0310*/  IMAD.MOV.U32 R25, RZ, RZ, R27 ;  /* 0x000000ffff197224 */ /* 0x000fe400078e001b */
[----:B------:R-:W-:Y:S02]  /*0320*/  IMAD.MOV.U32 R26, RZ, RZ, R2 ;  /* 0x000000ffff1a7224 */ /* 0x000fe400078e0002 */
[----:B------:R-:W-:-:S07]  /*0330*/  IMAD.MOV.U32 R21, RZ, RZ, R15 ;  /* 0x000000ffff157224 */ /* 0x000fce00078e000f */
[----:B-----5:R-:W-:Y:S05]  /*0340*/  CALL.REL.NOINC `($__internal_1_$__cuda_sm20_dsqrt_rn_f64_mediumpath_v1) ;  /* 0x0000000800c87944 */ /* 0x020fea0003c00000 */
.L_x_1:
[----:B------:R-:W-:Y:S05]  /*0350*/  BSYNC.RECONVERGENT B0 ;  /* 0x0000000000007941 */ /* 0x000fea0003800200 */
.L_x_0:
[----:B------:R-:W-:-:S08]  /*0360*/  DADD R20, R4, R20 ;  /* 0x0000000004147229 */ /* 0x000fd00000000014 */
[----:B------:R-:W-:-:S06]  /*0370*/  DMUL R20, R20, -0.5 ;  /* 0xbfe0000014147828 */ /* 0x000fcc0000000000 */
[----:B------:R-:W0:Y:S02]  /*0380*/  F2I.F64.TRUNC R2, R20 ;  /* 0x0000001400027311 */ /* 0x000e24000030d100 */
[----:B------:R-:W-:-:S06]  /*0390*/  DADD R14, R20, -1 ;  /* 0xbff00000140e7429 */ /* 0x000fcc0000000000 */
[----:B0-----:R-:W0:Y:S02]  /*03a0*/  I2F.F64 R2, R2 ;  /* 0x0000000200027312 */ /* 0x001e240000201c00 */
[----:B0-----:R-:W-:-:S06]  /*03b0*/  DSETP.NEU.AND P0, PT, R20, R2, PT ;  /* 0x000000021400722a */ /* 0x001fcc0003f0d000 */
[----:B------:R-:W-:Y:S02]  /*03c0*/  FSEL R19, R15, R21, !P0 ;  /* 0x000000150f137208 */ /* 0x000fe40004000000 */
[----:B------:R-:W-:-:S04]  /*03d0*/  FSEL R18, R14, R20, !P0 ;  /* 0x000000140e127208 */ /* 0x000fc80004000000 */
[----:B------:R-:W0:Y:S02]  /*03e0*/  F2I.U32.F64.TRUNC R19, R18 ;  /* 0x0000001200137311 */ /* 0x000e24000030d000 */
[--C-:B0-----:R-:W-:Y:S02]  /*03f0*/  IMAD.MOV R14, RZ, RZ, -R19.reuse ;  /* 0x000000ffff0e7224 */ /* 0x101fe400078e0a13 */
[----:B------:R-:W-:Y:S02]  /*0400*/  IMAD R3, R19, R19, R19 ;  /* 0x0000001313037224 */ /* 0x000fe400078e0213 */
[----:B------:R-:W-:-:S05]  /*0410*/  IMAD R14, R14, UR5, R23 ;  /* 0x000000050e0e7c24 */ /* 0x000fca000f8e0217 */
[----:B------:R-:W-:-:S04]  /*0420*/  LEA.HI R3, R3, R14, RZ, 0x1f ;  /* 0x0000000e03037211 */ /* 0x000fc800078ff8ff */
[----:B------:R-:W-:Y:S01]  /*0430*/  IADD3 R15, PT, PT, R3, 0x1, RZ ;  /* 0x00000001030f7810 */ /* 0x000fe20007ffe0ff */
[----:B------:R-:W-:-:S04]  /*0440*/  IMAD.WIDE.U32 R2, R19, 0x28, R8 ;  /* 0x0000002813027825 */ /* 0x000fc800078e0008 */
[----:B------:R-:W-:Y:S01]  /*0450*/  IMAD.WIDE.U32 R14, R15, 0x28, R8 ;  /* 0x000000280f0e7825 */ /* 0x000fe200078e0008 */
[----:B------:R-:W2:Y:S04]  /*0460*/  LDG.E.64 R20, desc[UR6][R2.64+0x10] ;  /* 0x0000100602147981 */ /* 0x000ea8000c1e1b00 */
[----:B------:R-:W2:Y:S04]  /*0470*/  LDG.E.64 R24, desc[UR6][R14.64+0x10] ;  /* 0x000010060e187981 */ /* 0x000ea8000c1e1b00 */
[----:B------:R-:W3:Y:S04]  /*0480*/  LDG.E.64 R16, desc[UR6][R2.64+0x8] ;  /* 0x0000080602107981 */ /* 0x000ee8000c1e1b00 */
[----:B------:R-:W3:Y:S01]  /*0490*/  LDG.E.64 R18, desc[UR6][R14.64+0x8] ;  /* 0x000008060e127981 */ /* 0x000ee2000c1e1b00 */
[----:B------:R-:W-:Y:S01]  /*04a0*/  BSSY.RECONVERGENT B0, `(.L_x_2) ;  /* 0x000001d000007945 */ /* 0x000fe20003800200 */
[----:B--2---:R-:W-:-:S02]  /*04b0*/  DADD R20, R20, -R24 ;  /* 0x0000000014147229 */ /* 0x004fc40000000818 */
[----:B---3--:R-:W-:-:S06]  /*04c0*/  DADD R16, R16, -R18 ;  /* 0x0000000010107229 */ /* 0x008fcc0000000812 */
[----:B------:R-:W-:Y:S01]  /*04d0*/  DMUL R26, R20, R20 ;  /* 0x00000014141a7228 */ /* 0x000fe20000000000 */
[----:B------:R-:W-:Y:S02]  /*04e0*/  IMAD.MOV.U32 R20, RZ, RZ, 0x0 ;  /* 0x00000000ff147424 */ /* 0x000fe400078e00ff */
[----:B------:R-:W-:-:S05]  /*04f0*/  IMAD.MOV.U32 R21, RZ, RZ, 0x3fd80000 ;  /* 0x3fd80000ff157424 */ /* 0x000fca00078e00ff */
[----:B------:R-:W-:-:S06]  /*0500*/  DFMA R26, R16, R16, R26 ;  /* 0x00000010101a722b */ /* 0x000fcc000000001a */
        /* <DEDUP_REMOVED lines=18> */
[----:B------:R-:W-:-:S07]  /*0630*/  IMAD.MOV.U32 R17, RZ, RZ, R27 ;  /* 0x000000ffff117224 */ /* 0x000fce00078e001b */
[----:B-----5:R-:W-:Y:S05]  /*0640*/  CALL.REL.NOINC `($__internal_1_$__cuda_sm20_dsqrt_rn_f64_mediumpath_v1) ;  /* 0x0000000800087944 */ /* 0x020fea0003c00000 */
[----:B------:R-:W-:Y:S02]  /*0650*/  IMAD.MOV.U32 R28, RZ, RZ, R20 ;  /* 0x000000ffff1c7224 */ /* 0x000fe400078e0014 */
[----:B------:R-:W-:-:S07]  /*0660*/  IMAD.MOV.U32 R29, RZ, RZ, R21 ;  /* 0x000000ffff1d7224 */ /* 0x000fce00078e0015 */
.L_x_3:
[----:B------:R-:W-:Y:S05]  /*0670*/  BSYNC.RECONVERGENT B0 ;  /* 0x0000000000007941 */ /* 0x000fea0003800200 */
.L_x_2:
[----:B------:R-:W2:Y:S04]  /*0680*/  LDG.E.64 R2, desc[UR6][R2.64] ;  /* 0x0000000602027981 */ /* 0x000ea8000c1e1b00 */
[----:B------:R-:W3:Y:S01]  /*0690*/  LDG.E.64 R14, desc[UR6][R14.64] ;  /* 0x000000060e0e7981 */ /* 0x000ee2000c1e1b00 */
[----:B------:R-:W0:Y:S01]  /*06a0*/  MUFU.RCP64H R17, R29 ;  /* 0x0000001d00117308 */ /* 0x000e220000001800 */
[----:B------:R-:W-:Y:S01]  /*06b0*/  MOV R16, 0x1 ;  /* 0x0000000100107802 */ /* 0x000fe20000000f00 */
[----:B------:R-:W-:Y:S01]  /*06c0*/  UMOV UR8, 0xd002790d ;  /* 0xd002790d00087882 */ /* 0x000fe20000000000 */
[----:B------:R-:W-:Y:S01]  /*06d0*/  UMOV UR9, 0x3dd257b4 ;  /* 0x3dd257b400097882 */ /* 0x000fe20000000000 */
[----:B------:R-:W-:Y:S03]  /*06e0*/  BSSY.RECONVERGENT B0, `(.L_x_4) ;  /* 0x0000011000007945 */ /* 0x000fe60003800200 */
[----:B0-----:R-:W-:-:S08]  /*06f0*/  DFMA R18, R16, -R28, 1 ;  /* 0x3ff000001012742b */ /* 0x001fd0000000081c */
[----:B------:R-:W-:-:S08]  /*0700*/  DFMA R18, R18, R18, R18 ;  /* 0x000000121212722b */ /* 0x000fd00000000012 */
[----:B------:R-:W-:-:S08]  /*0710*/  DFMA R18, R16, R18, R16 ;  /* 0x000000121012722b */ /* 0x000fd00000000010 */
[----:B------:R-:W-:-:S08]  /*0720*/  DFMA R20, R18, -R28, 1 ;  /* 0x3ff000001214742b */ /* 0x000fd0000000081c */
[----:B------:R-:W-:Y:S02]  /*0730*/  DFMA R20, R18, R20, R18 ;  /* 0x000000141214722b */ /* 0x000fe40000000012 */
[----:B--2---:R-:W-:-:S08]  /*0740*/  DMUL R16, R2, -UR8 ;  /* 0x8000000802107c28 */ /* 0x004fd00008000000 */
[----:B---3--:R-:W-:-:S08]  /*0750*/  DMUL R16, R16, R14 ;  /* 0x0000000e10107228 */ /* 0x008fd00000000000 */
[----:B------:R-:W-:Y:S02]  /*0760*/  DMUL R2, R16, R20 ;  /* 0x0000001410027228 */ /* 0x000fe40000000000 */
[----:B------:R-:W-:-:S06]  /*0770*/  FSETP.GEU.AND P1, PT, |R17|, 6.5827683646048100446e-37, PT ;  /* 0x036000001100780b */ /* 0x000fcc0003f2e200 */
[----:B------:R-:W-:-:S08]  /*0780*/  DFMA R14, R2, -R28, R16 ;  /* 0x8000001c020e722b */ /* 0x000fd00000000010 */
[----:B------:R-:W-:-:S10]  /*0790*/  DFMA R2, R20, R14, R2 ;  /* 0x0000000e1402722b */ /* 0x000fd40000000002 */
[----:B------:R-:W-:-:S05]  /*07a0*/  FFMA R14, RZ, R29, R3 ;  /* 0x0000001dff0e7223 */ /* 0x000fca0000000003 */
[----:B------:R-:W-:-:S13]  /*07b0*/  FSETP.GT.AND P0, PT, |R14|, 1.469367938527859385e-39, PT ;  /* 0x001000000e00780b */ /* 0x000fda0003f04200 */
[----:B------:R-:W-:Y:S05]  /*07c0*/  @P0 BRA P1, `(.L_x_5) ;  /* 0x0000000000080947 */ /* 0x000fea0000800000 */
[----:B------:R-:W-:-:S07]  /*07d0*/  MOV R20, 0x7f0 ;  /* 0x000007f000147802 */ /* 0x000fce0000000f00 */
[----:B-----5:R-:W-:Y:S05]  /*07e0*/  CALL.REL.NOINC `($__internal_0_$__cuda_sm20_div_rn_f64_full) ;  /* 0x00000000001c7944 */ /* 0x020fea0003c00000 */
.L_x_5:
[----:B------:R-:W-:Y:S05]  /*07f0*/  BSYNC.RECONVERGENT B0 ;  /* 0x0000000000007941 */ /* 0x000fea0003800200 */
.L_x_4:
[----:B-----5:R-:W-:Y:S01]  /*0800*/  DADD R10, R2, R10 ;  /* 0x00000000020a7229 */ /* 0x020fe2000000000a */
[----:B------:R-:W-:-:S05]  /*0810*/  IMAD.IADD R23, R0, 0x1, R23 ;  /* 0x0000000100177824 */ /* 0x000fca00078e0217 */
[----:B------:R-:W-:Y:S01]  /*0820*/  ISETP.GE.U32.AND P0, PT, R23, UR4, PT ;  /* 0x0000000417007c0c */ /* 0x000fe2000bf06070 */
[----:B------:R0:W-:-:S12]  /*0830*/  STG.E.64 desc[UR6][R12.64], R10 ;  /* 0x0000000a0c007986 */ /* 0x0001d8000c101b06 */
[----:B------:R-:W-:Y:S05]  /*0840*/  @!P0 BRA `(.L_x_6) ;  /* 0xfffffff800508947 */ /* 0x000fea000383ffff */
[----:B------:R-:W-:Y:S05]  /*0850*/  EXIT ;  /* 0x000000000000794d */ /* 0x000fea0003800000 */
        .weak           $__internal_0_$__cuda_sm20_div_rn_f64_full
        .type           $__internal_0_$__cuda_sm20_div_rn_f64_full,@function
        .size           $__internal_0_$__cuda_sm20_div_rn_f64_full,($__internal_1_$__cuda_sm20_dsqrt_rn_f64_mediumpath_v1 - $__internal_0_$__cuda_sm20_div_rn_f64_full)
$__internal_0_$__cuda_sm20_div_rn_f64_full:
[----:B------:R-:W-:Y:S01]  /*0860*/  IMAD.MOV.U32 R3, RZ, RZ, R17 ;  /* 0x000000ffff037224 */ /* 0x000fe200078e0011 */
[C---:B------:R-:W-:Y:S01]  /*0870*/  FSETP.GEU.AND P0, PT, |R29|.reuse, 1.469367938527859385e-39, PT ;  /* 0x001000001d00780b */ /* 0x040fe20003f0e200 */
[----:B------:R-:W-:Y:S01]  /*0880*/  IMAD.MOV.U32 R2, RZ, RZ, R16 ;  /* 0x000000ffff027224 */ /* 0x000fe200078e0010 */
[----:B------:R-:W-:Y:S01]  /*0890*/  LOP3.LUT R14, R29, 0x800fffff, RZ, 0xc0, !PT ;  /* 0x800fffff1d0e7812 */ /* 0x000fe200078ec0ff */
[----:B------:R-:W-:Y:S01]  /*08a0*/  IMAD.MOV.U32 R16, RZ, RZ, R28 ;  /* 0x000000ffff107224 */ /* 0x000fe200078e001c */
[C---:B------:R-:W-:Y:S01]  /*08b0*/  FSETP.GEU.AND P2, PT, |R3|.reuse, 1.469367938527859385e-39, PT ;  /* 0x001000000300780b */ /* 0x040fe20003f4e200 */
[----:B------:R-:W-:Y:S01]  /*08c0*/  IMAD.MOV.U32 R17, RZ, RZ, R29 ;  /* 0x000000ffff117224 */ /* 0x000fe200078e001d */
[----:B------:R-:W-:Y:S01]  /*08d0*/  LOP3.LUT R15, R14, 0x3ff00000, RZ, 0xfc, !PT ;  /* 0x3ff000000e0f7812 */ /* 0x000fe200078efcff */
[----:B------:R-:W-:Y:S01]  /*08e0*/  IMAD.MOV.U32 R22, RZ, RZ, 0x1ca00000 ;  /* 0x1ca00000ff167424 */ /* 0x000fe200078e00ff */
[----:B------:R-:W-:Y:S01]  /*08f0*/  MOV R14, R28 ;  /* 0x0000001c000e7202 */ /* 0x000fe20000000f00 */
[----:B------:R-:W-:Y:S01]  /*0900*/  IMAD.MOV.U32 R24, RZ, RZ, 0x1 ;  /* 0x00000001ff187424 */ /* 0x000fe200078e00ff */
[----:B------:R-:W-:Y:S01]  /*0910*/  LOP3.LUT R21, R3, 0x7ff00000, RZ, 0xc0, !PT ;  /* 0x7ff0000003157812 */ /* 0x000fe200078ec0ff */
[----:B------:R-:W-:Y:S01]  /*0920*/  BSSY.RECONVERGENT B1, `(.L_x_7) ;  /* 0x0000050000017945 */ /* 0x000fe20003800200 */
[----:B------:R-:W-:Y:S01]  /*0930*/  LOP3.LUT R26, R29, 0x7ff00000, RZ, 0xc0, !PT ;  /* 0x7ff000001d1a7812 */ /* 0x000fe200078ec0ff */
[----:B------:R-:W-:-:S03]  /*0940*/  @!P0 DMUL R14, R16, 8.98846567431157953865e+307 ;  /* 0x7fe00000100e8828 */ /* 0x000fc60000000000 */
[----:B------:R-:W-:Y:S01]  /*0950*/  ISETP.GE.U32.AND P1, PT, R21, R26, PT ;  /* 0x0000001a1500720c */ /* 0x000fe20003f26070 */
[----:B------:R-:W-:Y:S01]  /*0960*/  @!P2 IMAD.MOV.U32 R28, RZ, RZ, RZ ;  /* 0x000000ffff1ca224 */ /* 0x000fe200078e00ff */
[----:B------:R-:W-:Y:S01]  /*0970*/  @!P2 LOP3.LUT R18, R17, 0x7ff00000, RZ, 0xc0, !PT ;  /* 0x7ff000001112a812 */ /* 0x000fe200078ec0ff */
[----:B------:R-:W0:Y:S01]  /*0980*/  MUFU.RCP64H R25, R15 ;  /* 0x0000000f00197308 */ /* 0x000e220000001800 */
[C---:B------:R-:W-:Y:S02]  /*0990*/  SEL R19, R22.reuse, 0x63400000, !P1 ;  /* 0x6340000016137807 */ /* 0x040fe40004800000 */
[----:B------:R-:W-:Y:S01]  /*09a0*/  @!P2 ISETP.GE.U32.AND P3, PT, R21, R18, PT ;  /* 0x000000121500a20c */ /* 0x000fe20003f66070 */
[----:B------:R-:W-:Y:S01]  /*09b0*/  IMAD.MOV.U32 R18, RZ, RZ, R2 ;  /* 0x000000ffff127224 */ /* 0x000fe200078e0002 */
[----:B------:R-:W-:Y:S02]  /*09c0*/  LOP3.LUT R19, R19, 0x800fffff, R3, 0xf8, !PT ;  /* 0x800fffff13137812 */ /* 0x000fe400078ef803 */
[----:B------:R-:W-:-:S04]  /*09d0*/  @!P2 SEL R27, R22, 0x63400000, !P3 ;  /* 0x63400000161ba807 */ /* 0x000fc80005800000 */
[----:B------:R-:W-:-:S04]  /*09e0*/  @!P2 LOP3.LUT R27, R27, 0x80000000, R3, 0xf8, !PT ;  /* 0x800000001b1ba812 */ /* 0x000fc800078ef803 */
[----:B------:R-:W-:-:S06]  /*09f0*/  @!P2 LOP3.LUT R29, R27, 0x100000, RZ, 0xfc, !PT ;  /* 0x001000001b1da812 */ /* 0x000fcc00078efcff */
[----:B------:R-:W-:Y:S02]  /*0a00*/  @!P2 DFMA R18, R18, 2, -R28 ;  /* 0x400000001212a82b */ /* 0x000fe4000000081c */
[----:B0-----:R-:W-:-:S08]  /*0a10*/  DFMA R28, R24, -R14, 1 ;  /* 0x3ff00000181c742b */ /* 0x001fd0000000080e */
[----:B------:R-:W-:-:S08]  /*0a20*/  DFMA R28, R28, R28, R28 ;  /* 0x0000001c1c1c722b */ /* 0x000fd0000000001c */
[----:B------:R-:W-:-:S08]  /*0a30*/  DFMA R28, R24, R28, R24 ;  /* 0x0000001c181c722b */ /* 0x000fd00000000018 */
[----:B------:R-:W-:-:S08]  /*0a40*/  DFMA R24, R28, -R14, 1 ;  /* 0x3ff000001c18742b */ /* 0x000fd0000000080e */
[----:B------:R-:W-:-:S08]  /*0a50*/  DFMA R24, R28, R24, R28 ;  /* 0x000000181c18722b */ /* 0x000fd0000000001c */
[----:B------:R-:W-:-:S08]  /*0a60*/  DMUL R28, R24, R18 ;  /* 0x00000012181c7228 */ /* 0x000fd00000000000 */
[----:B------:R-:W-:-:S08]  /*0a70*/  DFMA R30, R28, -R14, R18 ;  /* 0x8000000e1c1e722b */ /* 0x000fd00000000012 */
[----:B------:R-:W-:Y:S01]  /*0a80*/  DFMA R24, R24, R30, R28 ;  /* 0x0000001e1818722b */ /* 0x000fe2000000001c */
[----:B------:R-:W-:Y:S01]  /*0a90*/  IMAD.MOV.U32 R29, RZ, RZ, R21 ;  /* 0x000000ffff1d7224 */ /* 0x000fe200078e0015 */
[----:B------:R-:W-:Y:S02]  /*0aa0*/  @!P2 LOP3.LUT R29, R19, 0x7ff00000, RZ, 0xc0, !PT ;  /* 0x7ff00000131da812 */ /* 0x000fe400078ec0ff */
[----:B------:R-:W-:Y:S02]  /*0ab0*/  MOV R28, R26 ;  /* 0x0000001a001c7202 */ /* 0x000fe40000000f00 */
[----:B------:R-:W-:Y:S01]  /*0ac0*/  @!P0 LOP3.LUT R28, R15, 0x7ff00000, RZ, 0xc0, !PT ;  /* 0x7ff000000f1c8812 */ /* 0x000fe200078ec0ff */
[----:B------:R-:W-:-:S05]  /*0ad0*/  VIADD R26, R29, 0xffffffff ;  /* 0xffffffff1d1a7836 */ /* 0x000fca0000000000 */
[----:B------:R-:W-:Y:S01]  /*0ae0*/  ISETP.GT.U32.AND P0, PT, R26, 0x7feffffe, PT ;  /* 0x7feffffe1a00780c */ /* 0x000fe20003f04070 */
[----:B------:R-:W-:-:S05]  /*0af0*/  VIADD R26, R28, 0xffffffff ;  /* 0xffffffff1c1a7836 */ /* 0x000fca0000000000 */
[----:B------:R-:W-:-:S13]  /*0b00*/  ISETP.GT.U32.OR P0, PT, R26, 0x7feffffe, P0 ;  /* 0x7feffffe1a00780c */ /* 0x000fda0000704470 */
[----:B------:R-:W-:Y:S05]  /*0b10*/  @P0 BRA `(.L_x_8) ;  /* 0x00000000006c0947 */ /* 0x000fea0003800000 */
[----:B------:R-:W-:-:S04]  /*0b20*/  LOP3.LUT R26, R17, 0x7ff00000, RZ, 0xc0, !PT ;  /* 0x7ff00000111a7812 */ /* 0x000fc800078ec0ff */
[CC--:B------:R-:W-:Y:S02]  /*0b30*/  VIADDMNMX R2, R21.reuse, -R26.reuse, 0xb9600000, !PT ;  /* 0xb960000015027446 */ /* 0x0c0fe4000780091a */
[----:B------:R-:W-:Y:S02]  /*0b40*/  ISETP.GE.U32.AND P0, PT, R21, R26, PT ;  /* 0x0000001a1500720c */ /* 0x000fe40003f06070 */
[----:B------:R-:W-:Y:S02]  /*0b50*/  VIMNMX R2, PT, PT, R2, 0x46a00000, PT ;  /* 0x46a0000002027848 */ /* 0x000fe40003fe0100 */
[----:B------:R-:W-:-:S05]  /*0b60*/  SEL R21, R22, 0x63400000, !P0 ;  /* 0x6340000016157807 */ /* 0x000fca0004000000 */
[----:B------:R-:W-:Y:S02]  /*0b70*/  IMAD.IADD R21, R2, 0x1, -R21 ;  /* 0x0000000102157824 */ /* 0x000fe400078e0a15 */
[----:B------:R-:W-:Y:S02]  /*0b80*/  IMAD.MOV.U32 R2, RZ, RZ, RZ ;  /* 0x000000ffff027224 */ /* 0x000fe400078e00ff */
[----:B------:R-:W-:-:S06]  /*0b90*/  VIADD R3, R21, 0x7fe00000 ;  /* 0x7fe0000015037836 */ /* 0x000fcc0000000000 */
[----:B------:R-:W-:-:S10]  /*0ba0*/  DMUL R26, R24, R2 ;  /* 0x00000002181a7228 */ /* 0x000fd40000000000 */
[----:B------:R-:W-:-:S13]  /*0bb0*/  FSETP.GTU.AND P0, PT, |R27|, 1.469367938527859385e-39, PT ;  /* 0x001000001b00780b */ /* 0x000fda0003f0c200 */
[----:B------:R-:W-:Y:S05]  /*0bc0*/  @P0 BRA `(.L_x_9) ;  /* 0x0000000000940947 */ /* 0x000fea0003800000 */
[----:B------:R-:W-:Y:S01]  /*0bd0*/  DFMA R14, R24, -R14, R18 ;  /* 0x8000000e180e722b */ /* 0x000fe20000000012 */
[----:B------:R-:W-:-:S09]  /*0be0*/  MOV R2, RZ ;  /* 0x000000ff00027202 */ /* 0x000fd20000000f00 */
[C---:B------:R-:W-:Y:S02]  /*0bf0*/  FSETP.NEU.AND P0, PT, R15.reuse, RZ, PT ;  /* 0x000000ff0f00720b */ /* 0x040fe40003f0d000 */
[----:B------:R-:W-:-:S04]  /*0c00*/  LOP3.LUT R17, R15, 0x80000000, R17, 0x48, !PT ;  /* 0x800000000f117812 */ /* 0x000fc800078e4811 */
[----:B------:R-:W-:-:S07]  /*0c10*/  LOP3.LUT R3, R17, R3, RZ, 0xfc, !PT ;  /* 0x0000000311037212 */ /* 0x000fce00078efcff */
[----:B------:R-:W-:Y:S05]  /*0c20*/  @!P0 BRA `(.L_x_9) ;  /* 0x00000000007c8947 */ /* 0x000fea0003800000 */
[----:B------:R-:W-:Y:S01]  /*0c30*/  IMAD.MOV R15, RZ, RZ, -R21 ;  /* 0x000000ffff0f7224 */ /* 0x000fe200078e0a15 */
[----:B------:R-:W-:Y:S01]  /*0c40*/  DMUL.RP R2, R24, R2 ;  /* 0x0000000218027228 */ /* 0x000fe20000008000 */
[----:B------:R-:W-:-:S06]  /*0c50*/  IMAD.MOV.U32 R14, RZ, RZ, RZ ;  /* 0x000000ffff0e7224 */ /* 0x000fcc00078e00ff */
[----:B------:R-:W-:-:S03]  /*0c60*/  DFMA R14, R26, -R14, R24 ;  /* 0x8000000e1a0e722b */ /* 0x000fc60000000018 */
[----:B------:R-:W-:-:S03]  /*0c70*/  LOP3.LUT R17, R3, R17, RZ, 0x3c, !PT ;  /* 0x0000001103117212 */ /* 0x000fc600078e3cff */
[----:B------:R-:W-:-:S04]  /*0c80*/  IADD3 R14, PT, PT, -R21, -0x43300000, RZ ;  /* 0xbcd00000150e7810 */ /* 0x000fc80007ffe1ff */
[----:B------:R-:W-:-:S04]  /*0c90*/  FSETP.NEU.AND P0, PT, |R15|, R14, PT ;  /* 0x0000000e0f00720b */ /* 0x000fc80003f0d200 */
[----:B------:R-:W-:Y:S02]  /*0ca0*/  FSEL R26, R2, R26, !P0 ;  /* 0x0000001a021a7208 */ /* 0x000fe40004000000 */
[----:B------:R-:W-:Y:S01]  /*0cb0*/  FSEL R27, R17, R27, !P0 ;  /* 0x0000001b111b7208 */ /* 0x000fe20004000000 */
[----:B------:R-:W-:Y:S06]  /*0cc0*/  BRA `(.L_x_9) ;  /* 0x0000000000547947 */ /* 0x000fec0003800000 */
.L_x_8:
[----:B------:R-:W-:-:S14]  /*0cd0*/  DSETP.NAN.AND P0, PT, R2, R2, PT ;  /* 0x000000020200722a */ /* 0x000fdc0003f08000 */
[----:B------:R-:W-:Y:S05]  /*0ce0*/  @P0 BRA `(.L_x_10) ;  /* 0x0000000000440947 */ /* 0x000fea0003800000 */
[----:B------:R-:W-:-:S14]  /*0cf0*/  DSETP.NAN.AND P0, PT, R16, R16, PT ;  /* 0x000000101000722a */ /* 0x000fdc0003f08000 */
[----:B------:R-:W-:Y:S05]  /*0d00*/  @P0 BRA `(.L_x_11) ;  /* 0x0000000000300947 */ /* 0x000fea0003800000 */
[----:B------:R-:W-:Y:S01]  /*0d10*/  ISETP.NE.AND P0, PT, R29, R28, PT ;  /* 0x0000001c1d00720c */ /* 0x000fe20003f05270 */
[----:B------:R-:W-:Y:S02]  /*0d20*/  IMAD.MOV.U32 R26, RZ, RZ, 0x0 ;  /* 0x00000000ff1a7424 */ /* 0x000fe400078e00ff */
[----:B------:R-:W-:-:S10]  /*0d30*/  IMAD.MOV.U32 R27, RZ, RZ, -0x80000 ;  /* 0xfff80000ff1b7424 */ /* 0x000fd400078e00ff */
[----:B------:R-:W-:Y:S05]  /*0d40*/  @!P0 BRA `(.L_x_9) ;  /* 0x0000000000348947 */ /* 0x000fea0003800000 */
[----:B------:R-:W-:Y:S02]  /*0d50*/  ISETP.NE.AND P0, PT, R29, 0x7ff00000, PT ;  /* 0x7ff000001d00780c */ /* 0x000fe40003f05270 */
[----:B------:R-:W-:Y:S02]  /*0d60*/  LOP3.LUT R27, R3, 0x80000000, R17, 0x48, !PT ;  /* 0x80000000031b7812 */ /* 0x000fe400078e4811 */
[----:B------:R-:W-:-:S13]  /*0d70*/  ISETP.EQ.OR P0, PT, R28, RZ, !P0 ;  /* 0x000000ff1c00720c */ /* 0x000fda0004702670 */
[----:B------:R-:W-:Y:S01]  /*0d80*/  @P0 LOP3.LUT R2, R27, 0x7ff00000, RZ, 0xfc, !PT ;  /* 0x7ff000001b020812 */ /* 0x000fe200078efcff */
[----:B------:R-:W-:Y:S01]  /*0d90*/  @!P0 IMAD.MOV.U32 R26, RZ, RZ, RZ ;  /* 0x000000ffff1a8224 */ /* 0x000fe200078e00ff */
[----:B------:R-:W-:-:S03]  /*0da0*/  @P0 MOV R26, RZ ;  /* 0x000000ff001a0202 */ /* 0x000fc60000000f00 */
[----:B------:R-:W-:Y:S01]  /*0db0*/  @P0 IMAD.MOV.U32 R27, RZ, RZ, R2 ;  /* 0x000000ffff1b0224 */ /* 0x000fe200078e0002 */
[----:B------:R-:W-:Y:S06]  /*0dc0*/  BRA `(.L_x_9) ;  /* 0x0000000000147947 */ /* 0x000fec0003800000 */
.L_x_11:
[----:B------:R-:W-:Y:S01]  /*0dd0*/  LOP3.LUT R27, R17, 0x80000, RZ, 0xfc, !PT ;  /* 0x00080000111b7812 */ /* 0x000fe200078efcff */
[----:B------:R-:W-:Y:S01]  /*0de0*/  IMAD.MOV.U32 R26, RZ, RZ, R16 ;  /* 0x000000ffff1a7224 */ /* 0x000fe200078e0010 */
[----:B------:R-:W-:Y:S06]  /*0df0*/  BRA `(.L_x_9) ;  /* 0x0000000000087947 */ /* 0x000fec0003800000 */
.L_x_10:
[----:B------:R-:W-:Y:S01]  /*0e00*/  LOP3.LUT R27, R3, 0x80000, RZ, 0xfc, !PT ;  /* 0x00080000031b7812 */ /* 0x000fe200078efcff */
[----:B------:R-:W-:-:S07]  /*0e10*/  IMAD.MOV.U32 R26, RZ, RZ, R2 ;  /* 0x000000ffff1a7224 */ /* 0x000fce00078e0002 */
.L_x_9:
[----:B------:R-:W-:Y:S05]  /*0e20*/  BSYNC.RECONVERGENT B1 ;  /* 0x0000000000017941 */ /* 0x000fea0003800200 */
.L_x_7:
[----:B------:R-:W-:Y:S02]  /*0e30*/  HFMA2 R21, -RZ, RZ, 0, 0 ;  /* 0x00000000ff157431 */ /* 0x000fe400000001ff */
[----:B------:R-:W-:Y:S02]  /*0e40*/  IMAD.MOV.U32 R2, RZ, RZ, R26 ;  /* 0x000000ffff027224 */ /* 0x000fe400078e001a */
[----:B------:R-:W-:Y:S01]  /*0e50*/  IMAD.MOV.U32 R3, RZ, RZ, R27 ;  /* 0x000000ffff037224 */ /* 0x000fe200078e001b */
[----:B------:R-:W-:Y:S06]  /*0e60*/  RET.REL.NODEC R20 `(_Z23kernel_potential_energyPdiP10particle_s) ;  /* 0xfffffff014647950 */ /* 0x000fec0003c3ffff */
        .weak           $__internal_1_$__cuda_sm20_dsqrt_rn_f64_mediumpath_v1
        .type           $__internal_1_$__cuda_sm20_dsqrt_rn_f64_mediumpath_v1,@function
        .size           $__internal_1_$__cuda_sm20_dsqrt_rn_f64_mediumpath_v1,(.L_x_81 - $__internal_1_$__cuda_sm20_dsqrt_rn_f64_mediumpath_v1)
$__internal_1_$__cuda_sm20_dsqrt_rn_f64_mediumpath_v1:
[----:B------:R-:W-:Y:S01]  /*0e70*/  ISETP.GE.U32.AND P0, PT, R26, -0x3400000, PT ;  /* 0xfcc000001a00780c */ /* 0x000fe20003f06070 */
[----:B------:R-:W-:Y:S01]  /*0e80*/  BSSY.RECONVERGENT B1, `(.L_x_12) ;  /* 0x0000025000017945 */ /* 0x000fe20003800200 */
[----:B------:R-:W-:Y:S02]  /*0e90*/  IMAD.MOV.U32 R26, RZ, RZ, R22 ;  /* 0x000000ffff1a7224 */ /* 0x000fe400078e0016 */
[----:B------:R-:W-:-:S09]  /*0ea0*/  IMAD.MOV.U32 R27, RZ, RZ, R17 ;  /* 0x000000ffff1b7224 */ /* 0x000fd200078e0011 */
[----:B------:R-:W-:Y:S05]  /*0eb0*/  @!P0 BRA `(.L_x_13) ;  /* 0x0000000000208947 */ /* 0x000fea0003800000 */
[----:B------:R-:W-:-:S10]  /*0ec0*/  DFMA.RM R18, R24, R20, R18 ;  /* 0x000000141812722b */ /* 0x000fd40000004012 */
[----:B------:R-:W-:-:S05]  /*0ed0*/  IADD3 R20, P0, PT, R18, 0x1, RZ ;  /* 0x0000000112147810 */ /* 0x000fca0007f1e0ff */
[----:B------:R-:W-:-:S06]  /*0ee0*/  IMAD.X R21, RZ, RZ, R19, P0 ;  /* 0x000000ffff157224 */ /* 0x000fcc00000e0613 */
[----:B------:R-:W-:-:S08]  /*0ef0*/  DFMA.RP R26, -R18, R20, R26 ;  /* 0x00000014121a722b */ /* 0x000fd0000000811a */
[----:B------:R-:W-:-:S06]  /*0f00*/  DSETP.GT.AND P0, PT, R26, RZ, PT ;  /* 0x000000ff1a00722a */ /* 0x000fcc0003f04000 */
[----:B------:R-:W-:Y:S02]  /*0f10*/  FSEL R18, R20, R18, P0 ;  /* 0x0000001214127208 */ /* 0x000fe40000000000 */
[----:B------:R-:W-:Y:S01]  /*0f20*/  FSEL R19, R21, R19, P0 ;  /* 0x0000001315137208 */ /* 0x000fe20000000000 */
[----:B------:R-:W-:Y:S06]  /*0f30*/  BRA `(.L_x_14) ;  /* 0x0000000000647947 */ /* 0x000fec0003800000 */
.L_x_13:
[----:B------:R-:W-:-:S14]  /*0f40*/  DSETP.NE.AND P0, PT, R26, RZ, PT ;  /* 0x000000ff1a00722a */ /* 0x000fdc0003f05000 */
[----:B------:R-:W-:Y:S05]  /*0f50*/  @!P0 BRA `(.L_x_15) ;  /* 0x0000000000588947 */ /* 0x000fea0003800000 */
[----:B------:R-:W-:-:S13]  /*0f60*/  ISETP.GE.AND P0, PT, R27, RZ, PT ;  /* 0x000000ff1b00720c */ /* 0x000fda0003f06270 */
[----:B------:R-:W-:Y:S01]  /*0f70*/  @!P0 IMAD.MOV.U32 R18, RZ, RZ, 0x0 ;  /* 0x00000000ff128424 */ /* 0x000fe200078e00ff */
[----:B------:R-:W-:Y:S01]  /*0f80*/  @!P0 MOV R19, 0xfff80000 ;  /* 0xfff8000000138802 */ /* 0x000fe20000000f00 */
[----:B------:R-:W-:Y:S06]  /*0f90*/  @!P0 BRA `(.L_x_14) ;  /* 0x00000000004c8947 */ /* 0x000fec0003800000 */
[----:B------:R-:W-:-:S13]  /*0fa0*/  ISETP.GT.AND P0, PT, R27, 0x7fefffff, PT ;  /* 0x7fefffff1b00780c */ /* 0x000fda0003f04270 */
[----:B------:R-:W-:Y:S05]  /*0fb0*/  @P0 BRA `(.L_x_15) ;  /* 0x0000000000400947 */ /* 0x000fea0003800000 */
[----:B------:R-:W-:Y:S01]  /*0fc0*/  DMUL R26, R26, 8.11296384146066816958e+31 ;  /* 0x469000001a1a7828 */ /* 0x000fe20000000000 */
[----:B------:R-:W-:Y:S02]  /*0fd0*/  IMAD.MOV.U32 R18, RZ, RZ, RZ ;  /* 0x000000ffff127224 */ /* 0x000fe400078e00ff */
[----:B------:R-:W-:Y:S02]  /*0fe0*/  IMAD.MOV.U32 R24, RZ, RZ, 0x0 ;  /* 0x00000000ff187424 */ /* 0x000fe400078e00ff */
[----:B------:R-:W-:Y:S01]  /*0ff0*/  IMAD.MOV.U32 R25, RZ, RZ, 0x3fd80000 ;  /* 0x3fd80000ff197424 */ /* 0x000fe200078e00ff */
[----:B------:R-:W0:Y:S02]  /*1000*/  MUFU.RSQ64H R19, R27 ;  /* 0x0000001b00137308 */ /* 0x000e240000001c00 */
[----:B0-----:R-:W-:-:S08]  /*1010*/  DMUL R20, R18, R18 ;  /* 0x0000001212147228 */ /* 0x001fd00000000000 */
[----:B------:R-:W-:-:S08]  /*1020*/  DFMA R20, R26, -R20, 1 ;  /* 0x3ff000001a14742b */ /* 0x000fd00000000814 */
[----:B------:R-:W-:Y:S02]  /*1030*/  DFMA R24, R20, R24, 0.5 ;  /* 0x3fe000001418742b */ /* 0x000fe40000000018 */
[----:B------:R-:W-:-:S08]  /*1040*/  DMUL R20, R18, R20 ;  /* 0x0000001412147228 */ /* 0x000fd00000000000 */
[----:B------:R-:W-:-:S08]  /*1050*/  DFMA R20, R24, R20, R18 ;  /* 0x000000141814722b */ /* 0x000fd00000000012 */
[----:B------:R-:W-:Y:S02]  /*1060*/  DMUL R18, R26, R20 ;  /* 0x000000141a127228 */ /* 0x000fe40000000000 */
[----:B------:R-:W-:-:S06]  /*1070*/  VIADD R21, R21, 0xfff00000 ;  /* 0xfff0000015157836 */ /* 0x000fcc0000000000 */
[----:B------:R-:W-:-:S08]  /*1080*/  DFMA R24, R18, -R18, R26 ;  /* 0x800000121218722b */ /* 0x000fd0000000001a */
[----:B------:R-:W-:-:S10]  /*1090*/  DFMA R18, R20, R24, R18 ;  /* 0x000000181412722b */ /* 0x000fd40000000012 */
[----:B------:R-:W-:Y:S01]  /*10a0*/  IADD3 R19, PT, PT, R19, -0x3500000, RZ ;  /* 0xfcb0000013137810 */ /* 0x000fe20007ffe0ff */
[----:B------:R-:W-:Y:S06]  /*10b0*/  BRA `(.L_x_14) ;  /* 0x0000000000047947 */ /* 0x000fec0003800000 */
.L_x_15:
[----:B------:R-:W-:-:S11]  /*10c0*/  DADD R18, R26, R26 ;  /* 0x000000001a127229 */ /* 0x000fd6000000001a */
.L_x_14:
[----:B------:R-:W-:Y:S05]  /*10d0*/  BSYNC.RECONVERGENT B1 ;  /* 0x0000000000017941 */ /* 0x000fea0003800200 */
.L_x_12:
[----:B------:R-:W-:Y:S02]  /*10e0*/  IMAD.MOV.U32 R17, RZ, RZ, 0x0 ;  /* 0x00000000ff117424 */ /* 0x000fe400078e00ff */
[----:B------:R-:W-:Y:S02]  /*10f0*/  IMAD.MOV.U32 R20, RZ, RZ, R18 ;  /* 0x000000ffff147224 */ /* 0x000fe400078e0012 */
[----:B------:R-:W-:Y:S01]  /*1100*/  IMAD.MOV.U32 R21, RZ, RZ, R19 ;  /* 0x000000ffff157224 */ /* 0x000fe200078e0013 */
[----:B------:R-:W-:Y:S06]  /*1110*/  RET.REL.NODEC R16 `(_Z23kernel_potential_energyPdiP10particle_s) ;  /* 0xffffffec10b87950 */ /* 0x000fec0003c3ffff */
.L_x_16:
[----:B------:R-:W-:-:S00]  /*1120*/  BRA `(.L_x_16) ;  /* 0xfffffffc00fc7947 */ /* 0x000fc0000383ffff */
[----:B------:R-:W-:-:S00]  /*1130*/  NOP ;  /* 0x0000000000007918 */ /* 0x000fc00000000000 */
        /* <DEDUP_REMOVED lines=12> */
.L_x_81:


//--------------------- .text._Z21kernel_kinetic_energyPdiP10particle_s --------------------------
	.section	.text._Z21kernel_kinetic_energyPdiP10particle_s,"ax",@progbits
	.align	128
        .global         _Z21kernel_kinetic_energyPdiP10particle_s
        .type           _Z21kernel_kinetic_energyPdiP10particle_s,@function
        .size           _Z21kernel_kinetic_energyPdiP10particle_s,(.L_x_86 - _Z21kernel_kinetic_energyPdiP10particle_s)
        .other          _Z21kernel_kinetic_energyPdiP10particle_s,@"STO_CUDA_ENTRY STV_DEFAULT"
_Z21kernel_kinetic_energyPdiP10particle_s:
.text._Z21kernel_kinetic_energyPdiP10particle_s:
[----:B------:R-:W-:Y:S01]  /*0000*/  LDC R1, c[0x0][0x37c] ;  /* 0x0000df00ff017b82 */ /* 0x000fe20000000800 */
[----:B------:R-:W0:Y:S07]  /*0010*/  S2R R0, SR_TID.X ;  /* 0x0000000000007919 */ /* 0x000e2e0000002100 */
[----:B------:R-:W0:Y:S01]  /*0020*/  S2UR UR4, SR_CTAID.X ;  /* 0x00000000000479c3 */ /* 0x000e220000002500 */
[----:B------:R-:W1:Y:S07]  /*0030*/  LDCU UR7, c[0x0][0x388] ;  /* 0x00007100ff0777ac */ /* 0x000e6e0008000800 */
[----:B------:R-:W0:Y:S02]  /*0040*/  LDC R15, c[0x0][0x360] ;  /* 0x0000d800ff0f7b82 */ /* 0x000e240000000800 */
[----:B0-----:R-:W-:-:S05]  /*0050*/  IMAD R0, R15, UR4, R0 ;  /* 0x000000040f007c24 */ /* 0x001fca000f8e0200 */
[----:B-1----:R-:W-:-:S13]  /*0060*/  ISETP.GE.AND P0, PT, R0, UR7, PT ;  /* 0x0000000700007c0c */ /* 0x002fda000bf06270 */
[----:B------:R-:W-:Y:S05]  /*0070*/  @P0 EXIT ;  /* 0x000000000000094d */ /* 0x000fea0003800000 */
[----:B------:R-:W0:Y:S01]  /*0080*/  LDC.64 R2, c[0x0][0x380] ;  /* 0x0000e000ff027b82 */ /* 0x000e220000000a00 */
[----:B------:R-:W1:Y:S01]  /*0090*/  LDCU.64 UR4, c[0x0][0x358] ;  /* 0x00006b00ff0477ac */ /* 0x000e620008000a00 */
[----:B0-----:R-:W-:-:S05]  /*00a0*/  IMAD.WIDE R12, R0, 0x8, R2 ;  /* 0x00000008000c7825 */ /* 0x001fca00078e0202 */
[----:B-1----:R0:W5:Y:S01]  /*00b0*/  LDG.E.64 R2, desc[UR4][R12.64] ;  /* 0x000000040c027981 */ /* 0x002162000c1e1b00 */
[----:B------:R-:W1:Y:S02]  /*00c0*/  LDCU UR6, c[0x0][0x370] ;  /* 0x00006e00ff0677ac */ /* 0x000e640008000800 */
[----:B01----:R-:W-:-:S07]  /*00d0*/  IMAD R15, R15, UR6, RZ ;  /* 0x000000060f0f7c24 */ /* 0x003fce000f8e02ff */
.L_x_17:
[----:B0-----:R-:W0:Y:S02]  /*00e0*/  LDC.64 R4, c[0x0][0x390] ;  /* 0x0000e400ff047b82 */ /* 0x001e240000000a00 */
[----:B0-----:R-:W-:-:S05]  /*00f0*/  IMAD.WIDE R4, R0, 0x28, R4 ;  /* 0x0000002800047825 */ /* 0x001fca00078e0204 */
[----:B------:R-:W2:Y:S04]  /*0100*/  LDG.E.64 R10, desc[UR4][R4.64+0x20] ;  /* 0x00002004040a7981 */ /* 0x000ea8000c1e1b00 */
[----:B------:R-:W3:Y:S04]  /*0110*/  LDG.E.64 R8, desc[UR4][R4.64+0x18] ;  /* 0x0000180404087981 */ /* 0x000ee8000c1e1b00 */
[----:B------:R-:W4:Y:S01]  /*0120*/  LDG.E.64 R6, desc[UR4][R4.64] ;  /* 0x0000000404067981 */ /* 0x000f22000c1e1b00 */
[----:B------:R-:W-:-:S04]  /*0130*/  IADD3 R0, PT, PT, R15, R0, RZ ;  /* 0x000000000f007210 */ /* 0x000fc80007ffe0ff */
[----:B------:R-:W-:Y:S01]  /*0140*/  ISETP.GE.AND P0, PT, R0, UR7, PT ;  /* 0x0000000700007c0c */ /* 0x000fe2000bf06270 */
[----:B--2---:R-:W-:-:S08]  /*0150*/  DMUL R10, R10, R10 ;  /* 0x0000000a0a0a7228 */ /* 0x004fd00000000000 */
[----:B---3--:R-:W-:-:S08]  /*0160*/  DFMA R10, R8, R8, R10 ;  /* 0x00000008080a722b */ /* 0x008fd0000000000a */
[----:B----45:R-:W-:-:S07]  /*0170*/  DFMA R2, R6, R10, R2 ;  /* 0x0000000a0602722b */ /* 0x030fce0000000002 */
[----:B------:R0:W-:Y:S01]  /*0180*/  STG.E.64 desc[UR4][R12.64], R2 ;  /* 0x000000020c007986 */ /* 0x0001e2000c101b04 */
[----:B------:R-:W-:Y:S05]  /*0190*/  @!P0 BRA `(.L_x_17) ;  /* 0xfffffffc00d08947 */ /* 0x000fea000383ffff */
[----:B------:R-:W-:Y:S05]  /*01a0*/  EXIT ;  /* 0x000000000000794d */ /* 0x000fea0003800000 */
.L_x_18:
        /* <DEDUP_REMOVED lines=13> */
.L_x_86:


//--------------------- .text._Z13kernel_updatePA2_dP10particle_sid --------------------------
	.section	.text._Z13kernel_updatePA2_dP10particle_sid,"ax",@progbits
	.align	128
        .global         _Z13kernel_updatePA2_dP10particle_sid
        .type           _Z13kernel_updatePA2_dP10particle_sid,@function
        .size           _Z13kernel_updatePA2_dP10particle_sid,(.L_x_82 - _Z13kernel_updatePA2_dP10particle_sid)
        .other          _Z13kernel_updatePA2_dP10particle_sid,@"STO_CUDA_ENTRY STV_DEFAULT"
_Z13kernel_updatePA2_dP10particle_sid:
.text._Z13kernel_updatePA2_dP10particle_sid:
        /* <DEDUP_REMOVED lines=10> */
[----:B------:R-:W-:Y:S01]  /*00a0*/  IMAD.MOV.U32 R2, RZ, RZ, 0x1 ;  /* 0x00000001ff027424 */ /* 0x000fe200078e00ff */
[----:B------:R-:W2:Y:S05]  /*00b0*/  LDCU.64 UR6, c[0x0][0x398] ;  /* 0x00007300ff0677ac */ /* 0x000eaa0008000a00 */
[----:B------:R-:W3:Y:S01]  /*00c0*/  LDC R12, c[0x0][0x39c] ;  /* 0x0000e700ff0c7b82 */ /* 0x000ee20000000800 */
[----:B0-----:R-:W-:-:S05]  /*00d0*/  IMAD.WIDE R4, R0, 0x28, R4 ;  /* 0x0000002800047825 */ /* 0x001fca00078e0204 */
[----:B-1----:R-:W4:Y:S01]  /*00e0*/  LDG.E.64 R8, desc[UR4][R4.64] ;  /* 0x0000000404087981 */ /* 0x002f22000c1e1b00 */
[----:B------:R-:W-:Y:S01]  /*00f0*/  BSSY.RECONVERGENT B0, `(.L_x_19) ;  /* 0x0000010000007945 */ /* 0x000fe20003800200 */
[----:B---3--:R-:W-:Y:S01]  /*0100*/  FSETP.GEU.AND P1, PT, |R12|, 6.5827683646048100446e-37, PT ;  /* 0x036000000c00780b */ /* 0x008fe20003f2e200 */
[----:B----4-:R-:W0:Y:S02]  /*0110*/  MUFU.RCP64H R3, R9 ;  /* 0x0000000900037308 */ /* 0x010e240000001800 */
[----:B0-----:R-:W-:-:S08]  /*0120*/  DFMA R6, -R8, R2, 1 ;  /* 0x3ff000000806742b */ /* 0x001fd00000000102 */
[----:B------:R-:W-:-:S08]  /*0130*/  DFMA R6, R6, R6, R6 ;  /* 0x000000060606722b */ /* 0x000fd00000000006 */
[----:B------:R-:W-:-:S08]  /*0140*/  DFMA R6, R2, R6, R2 ;  /* 0x000000060206722b */ /* 0x000fd00000000002 */
[----:B------:R-:W-:-:S08]  /*0150*/  DFMA R2, -R8, R6, 1 ;  /* 0x3ff000000802742b */ /* 0x000fd00000000106 */
[----:B------:R-:W-:-:S08]  /*0160*/  DFMA R2, R6, R2, R6 ;  /* 0x000000020602722b */ /* 0x000fd00000000006 */
[----:B--2---:R-:W-:-:S08]  /*0170*/  DMUL R6, R2, UR6 ;  /* 0x0000000602067c28 */ /* 0x004fd00008000000 */
[----:B------:R-:W-:-:S08]  /*0180*/  DFMA R10, -R8, R6, UR6 ;  /* 0x00000006080a7e2b */ /* 0x000fd00008000106 */
[----:B------:R-:W-:-:S10]  /*0190*/  DFMA R2, R2, R10, R6 ;  /* 0x0000000a0202722b */ /* 0x000fd40000000006 */
[----:B------:R-:W-:-:S05]  /*01a0*/  FFMA R6, RZ, R9, R3 ;  /* 0x00000009ff067223 */ /* 0x000fca0000000003 */
[----:B------:R-:W-:-:S13]  /*01b0*/  FSETP.GT.AND P0, PT, |R6|, 1.469367938527859385e-39, PT ;  /* 0x001000000600780b */ /* 0x000fda0003f04200 */
[----:B------:R-:W-:Y:S05]  /*01c0*/  @P0 BRA P1, `(.L_x_20) ;  /* 0x0000000000080947 */ /* 0x000fea0000800000 */
[----:B------:R-:W-:-:S07]  /*01d0*/  MOV R16, 0x1f0 ;  /* 0x000001f000107802 */ /* 0x000fce0000000f00 */
[----:B------:R-:W-:Y:S05]  /*01e0*/  CALL.REL.NOINC `($__internal_2_$__cuda_sm20_div_rn_f64_full) ;  /* 0x00000000004c7944 */ /* 0x000fea0003c00000 */
.L_x_20:
[----:B------:R-:W-:Y:S05]  /*01f0*/  BSYNC.RECONVERGENT B0 ;  /* 0x0000000000007941 */ /* 0x000fea0003800200 */
.L_x_19:
[----:B------:R-:W2:Y:S01]  /*0200*/  LDG.E.64 R6, desc[UR4][R4.64+0x18] ;  /* 0x0000180404067981 */ /* 0x000ea2000c1e1b00 */
[----:B------:R-:W0:Y:S01]  /*0210*/  LDC.64 R14, c[0x0][0x380] ;  /* 0x0000e000ff0e7b82 */ /* 0x000e220000000a00 */
[----:B------:R-:W2:Y:S02]  /*0220*/  LDCU.64 UR6, c[0x0][0x398] ;  /* 0x00007300ff0677ac */ /* 0x000ea40008000a00 */
[----:B------:R-:W2:Y:S04]  /*0230*/  LDG.E.64 R8, desc[UR4][R4.64+0x8] ;  /* 0x0000080404087981 */ /* 0x000ea8000c1e1b00 */
[----:B------:R-:W3:Y:S04]  /*0240*/  LDG.E.64 R10, desc[UR4][R4.64+0x20] ;  /* 0x00002004040a7981 */ /* 0x000ee8000c1e1b00 */
[----:B------:R-:W3:Y:S01]  /*0250*/  LDG.E.64 R12, desc[UR4][R4.64+0x10] ;  /* 0x00001004040c7981 */ /* 0x000ee2000c1e1b00 */
[----:B0-----:R-:W-:Y:S01]  /*0260*/  IMAD.WIDE R14, R0, 0x10, R14 ;  /* 0x00000010000e7825 */ /* 0x001fe200078e020e */
[----:B--2---:R-:W-:-:S07]  /*0270*/  DFMA R8, R6, UR6, R8 ;  /* 0x0000000606087c2b */ /* 0x004fce0008000008 */
[----:B------:R-:W-:Y:S01]  /*0280*/  STG.E.64 desc[UR4][R4.64+0x8], R8 ;  /* 0x0000080804007986 */ /* 0x000fe2000c101b04 */
[----:B---3--:R-:W-:-:S07]  /*0290*/  DFMA R12, R10, UR6, R12 ;  /* 0x000000060a0c7c2b */ /* 0x008fce000800000c */
[----:B------:R-:W-:Y:S04]  /*02a0*/  STG.E.64 desc[UR4][R4.64+0x10], R12 ;  /* 0x0000100c04007986 */ /* 0x000fe8000c101b04 */
[----:B------:R-:W2:Y:S02]  /*02b0*/  LDG.E.64 R16, desc[UR4][R14.64] ;  /* 0x000000040e107981 */ /* 0x000ea4000c1e1b00 */
[----:B--2---:R-:W-:-:S07]  /*02c0*/  DFMA R16, R16, R2, R6 ;  /* 0x000000021010722b */ /* 0x004fce0000000006 */
[----:B------:R-:W-:Y:S04]  /*02d0*/  STG.E.64 desc[UR4][R4.64+0x18], R16 ;  /* 0x0000181004007986 */ /* 0x000fe8000c101b04 */
[----:B------:R-:W2:Y:S02]  /*02e0*/  LDG.E.64 R6, desc[UR4][R14.64+0x8] ;  /* 0x000008040e067981 */ /* 0x000ea4000c1e1b00 */
[----:B--2---:R-:W-:-:S07]  /*02f0*/  DFMA R6, R6, R2, R10 ;  /* 0x000000020606722b */ /* 0x004fce000000000a */
[----:B------:R-:W-:Y:S01]  /*0300*/  STG.E.64 desc[UR4][R4.64+0x20], R6 ;  /* 0x0000200604007986 */ /* 0x000fe2000c101b04 */
[----:B------:R-:W-:Y:S05]  /*0310*/  EXIT ;  /* 0x000000000000794d */ /* 0x000fea0003800000 */
        .weak           $__internal_2_$__cuda_sm20_div_rn_f64_full
        .type           $__internal_2_$__cuda_sm20_div_rn_f64_full,@function
        .size           $__internal_2_$__cuda_sm20_div_rn_f64_full,(.L_x_82 - $__internal_2_$__cuda_sm20_div_rn_f64_full)
$__internal_2_$__cuda_sm20_div_rn_f64_full:
[C---:B------:R-:W-:Y:S01]  /*0320*/  FSETP.GEU.AND P0, PT, |R9|.reuse, 1.469367938527859385e-39, PT ;  /* 0x001000000900780b */ /* 0x040fe20003f0e200 */
[----:B------:R-:W0:Y:S01]  /*0330*/  LDC.64 R2, c[0x0][0x398] ;  /* 0x0000e600ff027b82 */ /* 0x000e220000000a00 */
[C---:B------:R-:W-:Y:S01]  /*0340*/  LOP3.LUT R6, R9.reuse, 0x800fffff, RZ, 0xc0, !PT ;  /* 0x800fffff09067812 */ /* 0x040fe200078ec0ff */
[----:B------:R-:W-:Y:S01]  /*0350*/  IMAD.MOV.U32 R10, RZ, RZ, 0x1 ;  /* 0x00000001ff0a7424 */ /* 0x000fe200078e00ff */
[----:B------:R-:W-:Y:S01]  /*0360*/  LOP3.LUT R20, R9, 0x7ff00000, RZ, 0xc0, !PT ;  /* 0x7ff0000009147812 */ /* 0x000fe200078ec0ff */
[----:B------:R-:W-:Y:S01]  /*0370*/  IMAD.MOV.U32 R18, RZ, RZ, 0x1ca00000 ;  /* 0x1ca00000ff127424 */ /* 0x000fe200078e00ff */
[----:B------:R-:W-:Y:S01]  /*0380*/  LOP3.LUT R7, R6, 0x3ff00000, RZ, 0xfc, !PT ;  /* 0x3ff0000006077812 */ /* 0x000fe200078efcff */
[----:B------:R-:W-:-:S06]  /*0390*/  IMAD.MOV.U32 R6, RZ, RZ, R8 ;  /* 0x000000ffff067224 */ /* 0x000fcc00078e0008 */
[----:B------:R-:W-:-:S06]  /*03a0*/  @!P0 DMUL R6, R8, 8.98846567431157953865e+307 ;  /* 0x7fe0000008068828 */ /* 0x000fcc0000000000 */
[----:B------:R-:W1:Y:S01]  /*03b0*/  MUFU.RCP64H R11, R7 ;  /* 0x00000007000b7308 */ /* 0x000e620000001800 */
[----:B0-----:R-:W-:-:S04]  /*03c0*/  LOP3.LUT R17, R3, 0x7ff00000, RZ, 0xc0, !PT ;  /* 0x7ff0000003117812 */ /* 0x001fc800078ec0ff */
[----:B------:R-:W-:Y:S01]  /*03d0*/  ISETP.GE.U32.AND P1, PT, R17, R20, PT ;  /* 0x000000141100720c */ /* 0x000fe20003f26070 */
[----:B------:R-:W-:Y:S01]  /*03e0*/  IMAD.MOV.U32 R19, RZ, RZ, R17 ;  /* 0x000000ffff137224 */ /* 0x000fe200078e0011 */
[----:B-1----:R-:W-:-:S08]  /*03f0*/  DFMA R12, R10, -R6, 1 ;  /* 0x3ff000000a0c742b */ /* 0x002fd00000000806 */
[----:B------:R-:W-:-:S08]  /*0400*/  DFMA R12, R12, R12, R12 ;  /* 0x0000000c0c0c722b */ /* 0x000fd0000000000c */
[----:B------:R-:W-:Y:S01]  /*0410*/  DFMA R12, R10, R12, R10 ;  /* 0x0000000c0a0c722b */ /* 0x000fe2000000000a */
[----:B------:R-:W-:Y:S02]  /*0420*/  SEL R10, R18, 0x63400000, !P1 ;  /* 0x63400000120a7807 */ /* 0x000fe40004800000 */
[----:B------:R-:W-:Y:S02]  /*0430*/  FSETP.GEU.AND P1, PT, |R3|, 1.469367938527859385e-39, PT ;  /* 0x001000000300780b */ /* 0x000fe40003f2e200 */
[----:B------:R-:W-:Y:S01]  /*0440*/  LOP3.LUT R11, R10, 0x800fffff, R3, 0xf8, !PT ;  /* 0x800fffff0a0b7812 */ /* 0x000fe200078ef803 */
[----:B------:R-:W-:Y:S02]  /*0450*/  IMAD.MOV.U32 R10, RZ, RZ, R2 ;  /* 0x000000ffff0a7224 */ /* 0x000fe400078e0002 */
[----:B------:R-:W-:-:S08]  /*0460*/  DFMA R14, R12, -R6, 1 ;  /* 0x3ff000000c0e742b */ /* 0x000fd00000000806 */
[----:B------:R-:W-:Y:S01]  /*0470*/  DFMA R12, R12, R14, R12 ;  /* 0x0000000e0c0c722b */ /* 0x000fe2000000000c */
[----:B------:R-:W-:Y:S10]  /*0480*/  @P1 BRA `(.L_x_21) ;  /* 0x0000000000201947 */ /* 0x000ff40003800000 */
[----:B------:R-:W-:-:S04]  /*0490*/  LOP3.LUT R14, R9, 0x7ff00000, RZ, 0xc0, !PT ;  /* 0x7ff00000090e7812 */ /* 0x000fc800078ec0ff */
[----:B------:R-:W-:-:S04]  /*04a0*/  ISETP.GE.U32.AND P1, PT, R17, R14, PT ;  /* 0x0000000e1100720c */ /* 0x000fc80003f26070 */
[----:B------:R-:W-:-:S04]  /*04b0*/  SEL R14, R18, 0x63400000, !P1 ;  /* 0x63400000120e7807 */ /* 0x000fc80004800000 */
[----:B------:R-:W-:-:S04]  /*04c0*/  LOP3.LUT R14, R14, 0x80000000, R3, 0xf8, !PT ;  /* 0x800000000e0e7812 */ /* 0x000fc800078ef803 */
[----:B------:R-:W-:Y:S01]  /*04d0*/  LOP3.LUT R15, R14, 0x100000, RZ, 0xfc, !PT ;  /* 0x001000000e0f7812 */ /* 0x000fe200078efcff */
[----:B------:R-:W-:-:S06]  /*04e0*/  IMAD.MOV.U32 R14, RZ, RZ, RZ ;  /* 0x000000ffff0e7224 */ /* 0x000fcc00078e00ff */
[----:B------:R-:W-:-:S10]  /*04f0*/  DFMA R10, R10, 2, -R14 ;  /* 0x400000000a0a782b */ /* 0x000fd4000000080e */
[----:B------:R-:W-:-:S07]  /*0500*/  LOP3.LUT R19, R11, 0x7ff00000, RZ, 0xc0, !PT ;  /* 0x7ff000000b137812 */ /* 0x000fce00078ec0ff */
.L_x_21:
[----:B------:R-:W-:Y:S01]  /*0510*/  IMAD.MOV.U32 R22, RZ, RZ, R20 ;  /* 0x000000ffff167224 */ /* 0x000fe200078e0014 */
[----:B------:R-:W-:Y:S01]  /*0520*/  @!P0 LOP3.LUT R22, R7, 0x7ff00000, RZ, 0xc0, !PT ;  /* 0x7ff0000007168812 */ /* 0x000fe200078ec0ff */
[----:B------:R-:W-:Y:S01]  /*0530*/  VIADD R23, R19, 0xffffffff ;  /* 0xffffffff13177836 */ /* 0x000fe20000000000 */
[----:B------:R-:W-:Y:S01]  /*0540*/  DMUL R14, R12, R10 ;  /* 0x0000000a0c0e7228 */ /* 0x000fe20000000000 */
[----:B------:R-:W-:Y:S02]  /*0550*/  BSSY.RECONVERGENT B1, `(.L_x_22) ;  /* 0x0000038000017945 */ /* 0x000fe40003800200 */
[----:B------:R-:W-:Y:S01]  /*0560*/  VIADD R24, R22, 0xffffffff ;  /* 0xffffffff16187836 */ /* 0x000fe20000000000 */
[----:B------:R-:W-:-:S04]  /*0570*/  ISETP.GT.U32.AND P0, PT, R23, 0x7feffffe, PT ;  /* 0x7feffffe1700780c */ /* 0x000fc80003f04070 */
[----:B------:R-:W-:Y:S01]  /*0580*/  ISETP.GT.U32.OR P0, PT, R24, 0x7feffffe, P0 ;  /* 0x7feffffe1800780c */ /* 0x000fe20000704470 */
[----:B------:R-:W-:-:S08]  /*0590*/  DFMA R20, R14, -R6, R10 ;  /* 0x800000060e14722b */ /* 0x000fd0000000000a */
[----:B------:R-:W-:-:S04]  /*05a0*/  DFMA R12, R12, R20, R14 ;  /* 0x000000140c0c722b */ /* 0x000fc8000000000e */
[----:B------:R-:W-:Y:S07]  /*05b0*/  @P0 BRA `(.L_x_23) ;  /* 0x00000000006c0947 */ /* 0x000fee0003800000 */
        /* <DEDUP_REMOVED lines=12> */
[----:B------:R-:W-:-:S09]  /*0680*/  IMAD.MOV.U32 R2, RZ, RZ, RZ ;  /* 0x000000ffff027224 */ /* 0x000fd200078e00ff */
[C---:B------:R-:W-:Y:S02]  /*0690*/  FSETP.NEU.AND P0, PT, R7.reuse, RZ, PT ;  /* 0x000000ff0700720b */ /* 0x040fe40003f0d000 */
[----:B------:R-:W-:-:S04]  /*06a0*/  LOP3.LUT R9, R7, 0x80000000, R9, 0x48, !PT ;  /* 0x8000000007097812 */ /* 0x000fc800078e4809 */
[----:B------:R-:W-:-:S07]  /*06b0*/  LOP3.LUT R3, R9, R3, RZ, 0xfc, !PT ;  /* 0x0000000309037212 */ /* 0x000fce00078efcff */
[----:B------:R-:W-:Y:S05]  /*06c0*/  @!P0 BRA `(.L_x_24) ;  /* 0x0000000000808947 */ /* 0x000fea0003800000 */
[----:B------:R-:W-:Y:S01]  /*06d0*/  IMAD.MOV R7, RZ, RZ, -R17 ;  /* 0x000000ffff077224 */ /* 0x000fe200078e0a11 */
[----:B------:R-:W-:Y:S01]  /*06e0*/  DMUL.RP R2, R12, R2 ;  /* 0x000000020c027228 */ /* 0x000fe20000008000 */
[----:B------:R-:W-:Y:S01]  /*06f0*/  IMAD.MOV.U32 R6, RZ, RZ, RZ ;  /* 0x000000ffff067224 */ /* 0x000fe200078e00ff */
[----:B------:R-:W-:-:S05]  /*0700*/  IADD3 R17, PT, PT, -R17, -0x43300000, RZ ;  /* 0xbcd0000011117810 */ /* 0x000fca0007ffe1ff */
[----:B------:R-:W-:-:S03]  /*0710*/  DFMA R6, R14, -R6, R12 ;  /* 0x800000060e06722b */ /* 0x000fc6000000000c */
[----:B------:R-:W-:-:S07]  /*0720*/  LOP3.LUT R9, R3, R9, RZ, 0x3c, !PT ;  /* 0x0000000903097212 */ /* 0x000fce00078e3cff */
[----:B------:R-:W-:-:S04]  /*0730*/  FSETP.NEU.AND P0, PT, |R7|, R17, PT ;  /* 0x000000110700720b */ /* 0x000fc80003f0d200 */
[----:B------:R-:W-:Y:S02]  /*0740*/  FSEL R14, R2, R14, !P0 ;  /* 0x0000000e020e7208 */ /* 0x000fe40004000000 */
[----:B------:R-:W-:Y:S01]  /*0750*/  FSEL R15, R9, R15, !P0 ;  /* 0x0000000f090f7208 */ /* 0x000fe20004000000 */
[----:B------:R-:W-:Y:S06]  /*0760*/  BRA `(.L_x_24) ;  /* 0x0000000000587947 */ /* 0x000fec0003800000 */
.L_x_23:
[----:B------:R-:W0:Y:S02]  /*0770*/  LDC.64 R6, c[0x0][0x398] ;  /* 0x0000e600ff067b82 */ /* 0x000e240000000a00 */
[----:B0-----:R-:W-:-:S14]  /*0780*/  DSETP.NAN.AND P0, PT, R6, R6, PT ;  /* 0x000000060600722a */ /* 0x001fdc0003f08000 */
        /* <DEDUP_REMOVED lines=11> */
[----:B------:R-:W-:Y:S02]  /*0840*/  @!P0 IMAD.MOV.U32 R14, RZ, RZ, RZ ;  /* 0x000000ffff0e8224 */ /* 0x000fe400078e00ff */
[----:B------:R-:W-:Y:S02]  /*0850*/  @P0 IMAD.MOV.U32 R14, RZ, RZ, RZ ;  /* 0x000000ffff0e0224 */ /* 0x000fe400078e00ff */
[----:B------:R-:W-:Y:S01]  /*0860*/  @P0 IMAD.MOV.U32 R15, RZ, RZ, R2 ;  /* 0x000000ffff0f0224 */ /* 0x000fe200078e0002 */
[----:B------:R-:W-:Y:S06]  /*0870*/  BRA `(.L_x_24) ;  /* 0x0000000000147947 */ /* 0x000fec0003800000 */
.L_x_26:
[----:B------:R-:W-:Y:S01]  /*0880*/  LOP3.LUT R15, R9, 0x80000, RZ, 0xfc, !PT ;  /* 0x00080000090f7812 */ /* 0x000fe200078efcff */
[----:B------:R-:W-:Y:S01]  /*0890*/  IMAD.MOV.U32 R14, RZ, RZ, R8 ;  /* 0x000000ffff0e7224 */ /* 0x000fe200078e0008 */
[----:B------:R-:W-:Y:S06]  /*08a0*/  BRA `(.L_x_24) ;  /* 0x0000000000087947 */ /* 0x000fec0003800000 */
.L_x_25:
[----:B------:R-:W-:Y:S01]  /*08b0*/  LOP3.LUT R15, R3, 0x80000, RZ, 0xfc, !PT ;  /* 0x00080000030f7812 */ /* 0x000fe200078efcff */
[----:B------:R-:W-:-:S07]  /*08c0*/  IMAD.MOV.U32 R14, RZ, RZ, R2 ;  /* 0x000000ffff0e7224 */ /* 0x000fce00078e0002 */
.L_x_24:
[----:B------:R-:W-:Y:S05]  /*08d0*/  BSYNC.RECONVERGENT B1 ;  /* 0x0000000000017941 */ /* 0x000fea0003800200 */
.L_x_22:
[----:B------:R-:W-:Y:S02]  /*08e0*/  IMAD.MOV.U32 R17, RZ, RZ, 0x0 ;  /* 0x00000000ff117424 */ /* 0x000fe400078e00ff */
[----:B------:R-:W-:Y:S02]  /*08f0*/  IMAD.MOV.U32 R2, RZ, RZ, R14 ;  /* 0x000000ffff027224 */ /* 0x000fe400078e000e */
[----:B------:R-:W-:Y:S01]  /*0900*/  IMAD.MOV.U32 R3, RZ, RZ, R15 ;  /* 0x000000ffff037224 */ /* 0x000fe200078e000f */
[----:B------:R-:W-:Y:S06]  /*0910*/  RET.REL.NODEC R16 `(_Z13kernel_updatePA2_dP10particle_sid) ;  /* 0xfffffff410b87950 */ /* 0x000fec0003c3ffff */
.L_x_27:
        /* <DEDUP_REMOVED lines=14> */
.L_x_82:


//--------------------- .text._Z19kernel_add_partialsiPA2_dS0_ --------------------------
	.section	.text._Z19kernel_add_partialsiPA2_dS0_,"ax",@progbits
	.align	128
        .global         _Z19kernel_add_partialsiPA2_dS0_
        .type           _Z19kernel_add_partialsiPA2_dS0_,@function
        .size           _Z19kernel_add_partialsiPA2_dS0_,(.L_x_88 - _Z19kernel_add_partialsiPA2_dS0_)
        .other          _Z19kernel_add_partialsiPA2_dS0_,@"STO_CUDA_ENTRY STV_DEFAULT"
_Z19kernel_add_partialsiPA2_dS0_:
.text._Z19kernel_add_partialsiPA2_dS0_:
        /* <DEDUP_REMOVED lines=8> */
[----:B------:R-:W-:Y:S01]  /*0080*/  ISETP.GE.AND P0, PT, R0, 0x1, PT ;  /* 0x000000010000780c */ /* 0x000fe20003f06270 */
[----:B------:R-:W0:Y:S01]  /*0090*/  LDCU.64 UR4, c[0x0][0x358] ;  /* 0x00006b00ff0477ac */ /* 0x000e220008000a00 */
[----:B------:R-:W-:Y:S01]  /*00a0*/  BSSY.RECONVERGENT B0, `(.L_x_28) ;  /* 0x0000049000007945 */ /* 0x000fe20003800200 */
[----:B------:R-:W-:-:S10]  /*00b0*/  IMAD.MOV.U32 R11, RZ, RZ, RZ ;  /* 0x000000ffff0b7224 */ /* 0x000fd400078e00ff */
[----:B------:R-:W-:Y:S05]  /*00c0*/  @!P0 BRA `(.L_x_29) ;  /* 0x0000000400188947 */ /* 0x000fea0003800000 */
[----:B------:R-:W1:Y:S01]  /*00d0*/  LDC.64 R2, c[0x0][0x388] ;  /* 0x0000e200ff027b82 */ /* 0x000e620000000a00 */
[----:B------:R-:W-:-:S07]  /*00e0*/  VIMNMX R4, PT, PT, R0, UR6, PT ;  /* 0x0000000600047c48 */ /* 0x000fce000bfe0100 */
[----:B------:R-:W2:Y:S01]  /*00f0*/  LDC.64 R6, c[0x0][0x390] ;  /* 0x0000e400ff067b82 */ /* 0x000ea20000000a00 */
[----:B-1----:R-:W-:-:S05]  /*0100*/  IMAD.WIDE.U32 R2, R0, 0x10, R2 ;  /* 0x0000001000027825 */ /* 0x002fca00078e0002 */
[----:B0-----:R0:W5:Y:S04]  /*0110*/  LDG.E.64 R18, desc[UR4][R2.64] ;  /* 0x0000000402127981 */ /* 0x001168000c1e1b00 */
[----:B------:R0:W5:Y:S01]  /*0120*/  LDG.E.64 R16, desc[UR4][R2.64+0x8] ;  /* 0x0000080402107981 */ /* 0x000162000c1e1b00 */
[C---:B------:R-:W-:Y:S01]  /*0130*/  ISETP.GE.AND P1, PT, R4.reuse, 0x4, PT ;  /* 0x000000040400780c */ /* 0x040fe20003f26270 */
[----:B------:R-:W-:Y:S01]  /*0140*/  BSSY.RECONVERGENT B1, `(.L_x_30) ;  /* 0x000002d000017945 */ /* 0x000fe20003800200 */
[----:B------:R-:W-:Y:S01]  /*0150*/  VIMNMX R5, PT, PT, R4, 0x1, !PT ;  /* 0x0000000104057848 */ /* 0x000fe20007fe0100 */
[----:B------:R-:W-:Y:S02]  /*0160*/  IMAD R14, R0, UR6, RZ ;  /* 0x00000006000e7c24 */ /* 0x000fe4000f8e02ff */
[----:B------:R-:W-:Y:S01]  /*0170*/  IMAD.MOV.U32 R11, RZ, RZ, RZ ;  /* 0x000000ffff0b7224 */ /* 0x000fe200078e00ff */
[----:B------:R-:W-:-:S04]  /*0180*/  LOP3.LUT R12, R5, 0x3, RZ, 0xc0, !PT ;  /* 0x00000003050c7812 */ /* 0x000fc800078ec0ff */
[----:B------:R-:W-:-:S03]  /*0190*/  ISETP.NE.AND P0, PT, R12, RZ, PT ;  /* 0x000000ff0c00720c */ /* 0x000fc60003f05270 */
[----:B0-2---:R-:W-:Y:S10]  /*01a0*/  @!P1 BRA `(.L_x_31) ;  /* 0x0000000000989947 */ /* 0x005ff40003800000 */
[----:B------:R-:W-:Y:S02]  /*01b0*/  HFMA2 R8, -RZ, RZ, 0, 1.9073486328125e-06 ;  /* 0x00000020ff087431 */ /* 0x000fe400000001ff */
[----:B------:R-:W-:Y:S01]  /*01c0*/  IMAD.MOV.U32 R9, RZ, RZ, 0x0 ;  /* 0x00000000ff097424 */ /* 0x000fe200078e00ff */
[----:B------:R-:W-:Y:S01]  /*01d0*/  LOP3.LUT R11, R5, 0x7ffffffc, RZ, 0xc0, !PT ;  /* 0x7ffffffc050b7812 */ /* 0x000fe200078ec0ff */
[----:B------:R-:W-:-:S03]  /*01e0*/  IMAD.MOV.U32 R15, RZ, RZ, R14 ;  /* 0x000000ffff0f7224 */ /* 0x000fc600078e000e */
[----:B------:R-:W-:Y:S01]  /*01f0*/  IADD3 R10, PT, PT, -R11, RZ, RZ ;  /* 0x000000ff0b0a7210 */ /* 0x000fe20007ffe1ff */
[----:B------:R-:W-:-:S04]  /*0200*/  IMAD.WIDE.U32 R8, R6, 0x1, R8 ;  /* 0x0000000106087825 */ /* 0x000fc800078e0008 */
[----:B------:R-:W-:-:S07]  /*0210*/  IMAD.IADD R13, R9, 0x1, R7 ;  /* 0x00000001090d7824 */ /* 0x000fce00078e0207 */
.L_x_32:
[----:B------:R-:W-:Y:S01]  /*0220*/  MOV R4, R8 ;  /* 0x0000000800047202 */ /* 0x000fe20000000f00 */
[----:B------:R-:W-:-:S04]  /*0230*/  IMAD.MOV.U32 R5, RZ, RZ, R13 ;  /* 0x000000ffff057224 */ /* 0x000fc800078e000d */
[----:B------:R-:W-:-:S05]  /*0240*/  IMAD.WIDE R4, R15, 0x10, R4 ;  /* 0x000000100f047825 */ /* 0x000fca00078e0204 */
[----:B--2---:R-:W2:Y:S02]  /*0250*/  LDG.E.64 R20, desc[UR4][R4.64+-0x20] ;  /* 0xffffe00404147981 */ /* 0x004ea4000c1e1b00 */
[----:B--2--5:R-:W-:-:S07]  /*0260*/  DADD R18, R20, R18 ;  /* 0x0000000014127229 */ /* 0x024fce0000000012 */
[----:B------:R0:W-:Y:S04]  /*0270*/  STG.E.64 desc[UR4][R2.64], R18 ;  /* 0x0000001202007986 */ /* 0x0001e8000c101b04 */
[----:B------:R-:W2:Y:S02]  /*0280*/  LDG.E.64 R20, desc[UR4][R4.64+-0x18] ;  /* 0xffffe80404147981 */ /* 0x000ea4000c1e1b00 */
[----:B--2---:R-:W-:-:S07]  /*0290*/  DADD R16, R20, R16 ;  /* 0x0000000014107229 */ /* 0x004fce0000000010 */
[----:B------:R1:W-:Y:S04]  /*02a0*/  STG.E.64 desc[UR4][R2.64+0x8], R16 ;  /* 0x0000081002007986 */ /* 0x0003e8000c101b04 */
[----:B------:R-:W2:Y:S02]  /*02b0*/  LDG.E.64 R20, desc[UR4][R4.64+-0x10] ;  /* 0xfffff00404147981 */ /* 0x000ea4000c1e1b00 */
[----:B--2---:R-:W-:-:S07]  /*02c0*/  DADD R20, R18, R20 ;  /* 0x0000000012147229 */ /* 0x004fce0000000014 */
[----:B------:R2:W-:Y:S04]  /*02d0*/  STG.E.64 desc[UR4][R2.64], R20 ;  /* 0x0000001402007986 */ /* 0x0005e8000c101b04 */
[----:B------:R-:W3:Y:S02]  /*02e0*/  LDG.E.64 R22, desc[UR4][R4.64+-0x8] ;  /* 0xfffff80404167981 */ /* 0x000ee4000c1e1b00 */
[----:B---3--:R-:W-:-:S07]  /*02f0*/  DADD R22, R16, R22 ;  /* 0x0000000010167229 */ /* 0x008fce0000000016 */
[----:B------:R2:W-:Y:S04]  /*0300*/  STG.E.64 desc[UR4][R2.64+0x8], R22 ;  /* 0x0000081602007986 */ /* 0x0005e8000c101b04 */
[----:B------:R-:W3:Y:S02]  /*0310*/  LDG.E.64 R24, desc[UR4][R4.64] ;  /* 0x0000000404187981 */ /* 0x000ee4000c1e1b00 */
[----:B---3--:R-:W-:-:S07]  /*0320*/  DADD R24, R20, R24 ;  /* 0x0000000014187229 */ /* 0x008fce0000000018 */
[----:B------:R2:W-:Y:S04]  /*0330*/  STG.E.64 desc[UR4][R2.64], R24 ;  /* 0x0000001802007986 */ /* 0x0005e8000c101b04 */
[----:B------:R-:W3:Y:S02]  /*0340*/  LDG.E.64 R26, desc[UR4][R4.64+0x8] ;  /* 0x00000804041a7981 */ /* 0x000ee4000c1e1b00 */
[----:B---3--:R-:W-:-:S07]  /*0350*/  DADD R26, R22, R26 ;  /* 0x00000000161a7229 */ /* 0x008fce000000001a */
[----:B------:R2:W-:Y:S04]  /*0360*/  STG.E.64 desc[UR4][R2.64+0x8], R26 ;  /* 0x0000081a02007986 */ /* 0x0005e8000c101b04 */
[----:B0-----:R-:W3:Y:S02]  /*0370*/  LDG.E.64 R18, desc[UR4][R4.64+0x10] ;  /* 0x0000100404127981 */ /* 0x001ee4000c1e1b00 */
[----:B---3--:R-:W-:-:S07]  /*0380*/  DADD R18, R24, R18 ;  /* 0x0000000018127229 */ /* 0x008fce0000000012 */
[----:B------:R2:W-:Y:S04]  /*0390*/  STG.E.64 desc[UR4][R2.64], R18 ;  /* 0x0000001202007986 */ /* 0x0005e8000c101b04 */
[----:B-1----:R-:W3:Y:S01]  /*03a0*/  LDG.E.64 R16, desc[UR4][R4.64+0x18] ;  /* 0x0000180404107981 */ /* 0x002ee2000c1e1b00 */
[----:B------:R-:W-:Y:S01]  /*03b0*/  IADD3 R10, PT, PT, R10, 0x4, RZ ;  /* 0x000000040a0a7810 */ /* 0x000fe20007ffe0ff */
[----:B------:R-:W-:-:S03]  /*03c0*/  VIADD R15, R15, 0x4 ;  /* 0x000000040f0f7836 */ /* 0x000fc60000000000 */
[----:B------:R-:W-:Y:S01]  /*03d0*/  ISETP.NE.AND P1, PT, R10, RZ, PT ;  /* 0x000000ff0a00720c */ /* 0x000fe20003f25270 */
[----:B---3--:R-:W-:-:S07]  /*03e0*/  DADD R16, R26, R16 ;  /* 0x000000001a107229 */ /* 0x008fce0000000010 */
[----:B------:R2:W-:Y:S05]  /*03f0*/  STG.E.64 desc[UR4][R2.64+0x8], R16 ;  /* 0x0000081002007986 */ /* 0x0005ea000c101b04 */
[----:B------:R-:W-:Y:S05]  /*0400*/  @P1 BRA `(.L_x_32) ;  /* 0xfffffffc00841947 */ /* 0x000fea000383ffff */
.L_x_31:
[----:B------:R-:W-:Y:S05]  /*0410*/  BSYNC.RECONVERGENT B1 ;  /* 0x0000000000017941 */ /* 0x000fea0003800200 */
.L_x_30:
[----:B------:R-:W-:Y:S05]  /*0420*/  @!P0 BRA `(.L_x_29) ;  /* 0x0000000000408947 */ /* 0x000fea0003800000 */
[----:B------:R-:W-:Y:S01]  /*0430*/  IADD3 R8, P0, PT, R6, 0x8, RZ ;  /* 0x0000000806087810 */ /* 0x000fe20007f1e0ff */
[----:B------:R-:W-:Y:S01]  /*0440*/  IMAD.MOV R10, RZ, RZ, -R12 ;  /* 0x000000ffff0a7224 */ /* 0x000fe200078e0a0c */
[C---:B------:R-:W-:Y:S02]  /*0450*/  IADD3 R13, PT, PT, R11.reuse, R14, RZ ;  /* 0x0000000e0b0d7210 */ /* 0x040fe40007ffe0ff */
[----:B------:R-:W-:Y:S01]  /*0460*/  IADD3 R11, PT, PT, R11, R12, RZ ;  /* 0x0000000c0b0b7210 */ /* 0x000fe20007ffe0ff */
[----:B------:R-:W-:-:S08]  /*0470*/  IMAD.X R9, RZ, RZ, R7, P0 ;  /* 0x000000ffff097224 */ /* 0x000fd000000e0607 */
.L_x_33:
[----:B------:R-:W-:-:S05]  /*0480*/  IMAD.WIDE R4, R13, 0x10, R8 ;  /* 0x000000100d047825 */ /* 0x000fca00078e0208 */
[----:B------:R-:W2:Y:S02]  /*0490*/  LDG.E.64 R6, desc[UR4][R4.64+-0x8] ;  /* 0xfffff80404067981 */ /* 0x000ea4000c1e1b00 */
[----:B-12--5:R-:W-:-:S07]  /*04a0*/  DADD R18, R6, R18 ;  /* 0x0000000006127229 */ /* 0x026fce0000000012 */
[----:B------:R1:W-:Y:S04]  /*04b0*/  STG.E.64 desc[UR4][R2.64], R18 ;  /* 0x0000001202007986 */ /* 0x0003e8000c101b04 */
[----:B------:R-:W2:Y:S01]  /*04c0*/  LDG.E.64 R6, desc[UR4][R4.64] ;  /* 0x0000000404067981 */ /* 0x000ea2000c1e1b00 */
[----:B------:R-:W-:Y:S01]  /*04d0*/  IADD3 R10, PT, PT, R10, 0x1, RZ ;  /* 0x000000010a0a7810 */ /* 0x000fe20007ffe0ff */
[----:B------:R-:W-:-:S03]  /*04e0*/  VIADD R13, R13, 0x1 ;  /* 0x000000010d0d7836 */ /* 0x000fc60000000000 */
[----:B------:R-:W-:Y:S01]  /*04f0*/  ISETP.NE.AND P0, PT, R10, RZ, PT ;  /* 0x000000ff0a00720c */ /* 0x000fe20003f05270 */
[----:B--2---:R-:W-:-:S07]  /*0500*/  DADD R16, R6, R16 ;  /* 0x0000000006107229 */ /* 0x004fce0000000010 */
[----:B------:R1:W-:Y:S05]  /*0510*/  STG.E.64 desc[UR4][R2.64+0x8], R16 ;  /* 0x0000081002007986 */ /* 0x0003ea000c101b04 */
[----:B------:R-:W-:Y:S05]  /*0520*/  @P0 BRA `(.L_x_33) ;  /* 0xfffffffc00d40947 */ /* 0x000fea000383ffff */
.L_x_29:
[----:B0-----:R-:W-:Y:S05]  /*0530*/  BSYNC.RECONVERGENT B0 ;  /* 0x0000000000007941 */ /* 0x001fea0003800200 */
.L_x_28:
[----:B------:R-:W-:Y:S01]  /*0540*/  ISETP.GE.AND P0, PT, R11, UR6, PT ;  /* 0x000000060b007c0c */ /* 0x000fe2000bf06270 */
[----:B------:R-:W-:-:S12]  /*0550*/  BSSY.RECONVERGENT B0, `(.L_x_34) ;  /* 0x0000014000007945 */ /* 0x000fd80003800200 */
[----:B------:R-:W-:Y:S05]  /*0560*/  @P0 BRA `(.L_x_35) ;  /* 0x0000000000480947 */ /* 0x000fea0003800000 */
[----:B------:R-:W-:Y:S01]  /*0570*/  ISETP.NE.AND P0, PT, R11, R0, PT ;  /* 0x000000000b00720c */ /* 0x000fe20003f05270 */
[----:B------:R-:W-:-:S12]  /*0580*/  BSSY.RECONVERGENT B1, `(.L_x_36) ;  /* 0x000000f000017945 */ /* 0x000fd80003800200 */
[----:B------:R-:W-:Y:S05]  /*0590*/  @!P0 BRA `(.L_x_37) ;  /* 0x0000000000348947 */ /* 0x000fea0003800000 */
[----:B-12---:R-:W0:Y:S01]  /*05a0*/  LDC.64 R2, c[0x0][0x390] ;  /* 0x0000e400ff027b82 */ /* 0x006e220000000a00 */
[----:B------:R-:W-:-:S07]  /*05b0*/  IMAD R5, R0, UR6, R11 ;  /* 0x0000000600057c24 */ /* 0x000fce000f8e020b */
[----:B------:R-:W1:Y:S01]  /*05c0*/  LDC.64 R6, c[0x0][0x388] ;  /* 0x0000e200ff067b82 */ /* 0x000e620000000a00 */
[----:B0-----:R-:W-:-:S05]  /*05d0*/  IMAD.WIDE R2, R5, 0x10, R2 ;  /* 0x0000001005027825 */ /* 0x001fca00078e0202 */
[----:B------:R-:W2:Y:S01]  /*05e0*/  LDG.E.64 R4, desc[UR4][R2.64] ;  /* 0x0000000402047981 */ /* 0x000ea2000c1e1b00 */
[----:B-1----:R-:W-:-:S05]  /*05f0*/  IMAD.WIDE R6, R0, 0x10, R6 ;  /* 0x0000001000067825 */ /* 0x002fca00078e0206 */
[----:B------:R-:W2:Y:S04]  /*0600*/  LDG.E.64 R8, desc[UR4][R6.64] ;  /* 0x0000000406087981 */ /* 0x000ea8000c1e1b00 */
[----:B------:R-:W3:Y:S01]  /*0610*/  LDG.E.64 R12, desc[UR4][R6.64+0x8] ;  /* 0x00000804060c7981 */ /* 0x000ee2000c1e1b00 */
[----:B--2---:R-:W-:-:S07]  /*0620*/  DADD R4, R4, R8 ;  /* 0x0000000004047229 */ /* 0x004fce0000000008 */
[----:B------:R0:W-:Y:S04]  /*0630*/  STG.E.64 desc[UR4][R6.64], R4 ;  /* 0x0000000406007986 */ /* 0x0001e8000c101b04 */
[----:B------:R-:W3:Y:S02]  /*0640*/  LDG.E.64 R8, desc[UR4][R2.64+0x8] ;  /* 0x0000080402087981 */ /* 0x000ee4000c1e1b00 */
[----:B---3--:R-:W-:-:S07]  /*0650*/  DADD R8, R8, R12 ;  /* 0x0000000008087229 */ /* 0x008fce000000000c */
[----:B------:R0:W-:Y:S04]  /*0660*/  STG.E.64 desc[UR4][R6.64+0x8], R8 ;  /* 0x0000080806007986 */ /* 0x0001e8000c101b04 */
.L_x_37:
[----:B------:R-:W-:Y:S05]  /*0670*/  BSYNC.RECONVERGENT B1 ;  /* 0x0000000000017941 */ /* 0x000fea0003800200 */
.L_x_36:
[----:B------:R-:W-:-:S07]  /*0680*/  IADD3 R11, PT, PT, R11, 0x1, RZ ;  /* 0x000000010b0b7810 */ /* 0x000fce0007ffe0ff */
.L_x_35:
[----:B------:R-:W-:Y:S05]  /*0690*/  BSYNC.RECONVERGENT B0 ;  /* 0x0000000000007941 */ /* 0x000fea0003800200 */
.L_x_34:
[----:B------:R-:W-:-:S13]  /*06a0*/  ISETP.GE.AND P0, PT, R11, UR6, PT ;  /* 0x000000060b007c0c */ /* 0x000fda000bf06270 */
[----:B------:R-:W-:Y:S05]  /*06b0*/  @P0 EXIT ;  /* 0x000000000000094d */ /* 0x000fea0003800000 */
[----:B-12---:R-:W1:Y:S01]  /*06c0*/  LDC.64 R2, c[0x0][0x388] ;  /* 0x0000e200ff027b82 */ /* 0x006e620000000a00 */
[----:B------:R-:W-:-:S07]  /*06d0*/  IADD3 R10, PT, PT, -R11, UR6, RZ ;  /* 0x000000060b0a7c10 */ /* 0x000fce000fffe1ff */
[----:B0-----:R-:W0:Y:S01]  /*06e0*/  LDC.64 R8, c[0x0][0x390] ;  /* 0x0000e400ff087b82 */ /* 0x001e220000000a00 */
[----:B-1----:R-:W-:-:S05]  /*06f0*/  IMAD.WIDE R2, R0, 0x10, R2 ;  /* 0x0000001000027825 */ /* 0x002fca00078e0202 */
[----:B------:R1:W5:Y:S04]  /*0700*/  LDG.E.64 R6, desc[UR4][R2.64] ;  /* 0x0000000402067981 */ /* 0x000368000c1e1b00 */
[----:B------:R1:W5:Y:S01]  /*0710*/  LDG.E.64 R4, desc[UR4][R2.64+0x8] ;  /* 0x0000080402047981 */ /* 0x000362000c1e1b00 */
[----:B------:R-:W-:Y:S01]  /*0720*/  LOP3.LUT P1, R10, R10, 0x3, RZ, 0xc0, !PT ;  /* 0x000000030a0a7812 */ /* 0x000fe2000782c0ff */
[----:B------:R-:W-:Y:S01]  /*0730*/  VIADD R12, R11, -UR6 ;  /* 0x800000060b0c7c36 */ /* 0x000fe20008000000 */
[----:B------:R-:W-:Y:S01]  /*0740*/  BSSY.RECONVERGENT B0, `(.L_x_38) ;  /* 0x0000019000007945 */ /* 0x000fe20003800200 */
[----:B-----5:R-:W-:-:S03]  /*0750*/  MOV R17, R11 ;  /* 0x0000000b00117202 */ /* 0x020fc60000000f00 */
[----:B------:R-:W-:-:S07]  /*0760*/  ISETP.GT.U32.AND P0, PT, R12, -0x4, PT ;  /* 0xfffffffc0c00780c */ /* 0x000fce0003f04070 */
[----:B01----:R-:W-:Y:S06]  /*0770*/  @!P1 BRA `(.L_x_39) ;  /* 0x0000000000549947 */ /* 0x003fec0003800000 */
[----:B------:R-:W-:Y:S02]  /*0780*/  HFMA2 R13, -RZ, RZ, 0, 0 ;  /* 0x00000000ff0d7431 */ /* 0x000fe400000001ff */
[----:B------:R-:W-:Y:S01]  /*0790*/  IMAD.MOV.U32 R12, RZ, RZ, 0x8 ;  /* 0x00000008ff0c7424 */ /* 0x000fe200078e00ff */
[----:B------:R-:W-:Y:S01]  /*07a0*/  MOV R17, R11 ;  /* 0x0000000b00117202 */ /* 0x000fe20000000f00 */
[----:B------:R-:W-:Y:S02]  /*07b0*/  IMAD.MOV R16, RZ, RZ, -R10 ;  /* 0x000000ffff107224 */ /* 0x000fe400078e0a0a */
[----:B------:R-:W-:Y:S02]  /*07c0*/  IMAD R19, R0, UR6, R11 ;  /* 0x0000000600137c24 */ /* 0x000fe4000f8e020b */
[----:B------:R-:W-:-:S04]  /*07d0*/  IMAD.WIDE.U32 R12, R8, 0x1, R12 ;  /* 0x00000001080c7825 */ /* 0x000fc800078e000c */
[----:B------:R-:W-:-:S07]  /*07e0*/  IMAD.IADD R21, R9, 0x1, R13 ;  /* 0x0000000109157824 */ /* 0x000fce00078e020d */
.L_x_40:
[----:B------:R-:W-:Y:S01]  /*07f0*/  MOV R10, R12 ;  /* 0x0000000c000a7202 */ /* 0x000fe20000000f00 */
[----:B------:R-:W-:-:S04]  /*0800*/  IMAD.MOV.U32 R11, RZ, RZ, R21 ;  /* 0x000000ffff0b7224 */ /* 0x000fc800078e0015 */
[----:B------:R-:W-:-:S05]  /*0810*/  IMAD.WIDE R10, R19, 0x10, R10 ;  /* 0x00000010130a7825 */ /* 0x000fca00078e020a */
[----:B------:R-:W2:Y:S02]  /*0820*/  LDG.E.64 R14, desc[UR4][R10.64+-0x8] ;  /* 0xfffff8040a0e7981 */ /* 0x000ea4000c1e1b00 */
[----:B0-2---:R-:W-:-:S07]  /*0830*/  DADD R6, R14, R6 ;  /* 0x000000000e067229 */ /* 0x005fce0000000006 */
[----:B------:R0:W-:Y:S04]  /*0840*/  STG.E.64 desc[UR4][R2.64], R6 ;  /* 0x0000000602007986 */ /* 0x0001e8000c101b04 */
[----:B------:R-:W2:Y:S01]  /*0850*/  LDG.E.64 R14, desc[UR4][R10.64] ;  /* 0x000000040a0e7981 */ /* 0x000ea2000c1e1b00 */
[----:B------:R-:W-:Y:S01]  /*0860*/  IADD3 R16, PT, PT, R16, 0x1, RZ ;  /* 0x0000000110107810 */ /* 0x000fe20007ffe0ff */
[----:B------:R-:W-:Y:S01]  /*0870*/  VIADD R17, R17, 0x1 ;  /* 0x0000000111117836 */ /* 0x000fe20000000000 */
[----:B------:R-:W-:Y:S02]  /*0880*/  IADD3 R19, PT, PT, R19, 0x1, RZ ;  /* 0x0000000113137810 */ /* 0x000fe40007ffe0ff */
[----:B------:R-:W-:Y:S01]  /*0890*/  ISETP.NE.AND P1, PT, R16, RZ, PT ;  /* 0x000000ff1000720c */ /* 0x000fe20003f25270 */
[----:B--2---:R-:W-:-:S07]  /*08a0*/  DADD R4, R14, R4 ;  /* 0x000000000e047229 */ /* 0x004fce0000000004 */
[----:B------:R0:W-:Y:S05]  /*08b0*/  STG.E.64 desc[UR4][R2.64+0x8], R4 ;  /* 0x0000080402007986 */ /* 0x0001ea000c101b04 */
[----:B------:R-:W-:Y:S05]  /*08c0*/  @P1 BRA `(.L_x_40) ;  /* 0xfffffffc00c81947 */ /* 0x000fea000383ffff */
.L_x_39:
[----:B------:R-:W-:Y:S05]  /*08d0*/  BSYNC.RECONVERGENT B0 ;  /* 0x0000000000007941 */ /* 0x000fea0003800200 */
.L_x_38:
[----:B------:R-:W-:Y:S05]  /*08e0*/  @P0 EXIT ;  /* 0x000000000000094d */ /* 0x000fea0003800000 */
[----:B------:R-:W-:Y:S01]  /*08f0*/  IADD3 R8, P0, PT, R8, 0x20, RZ ;  /* 0x0000002008087810 */ /* 0x000fe20007f1e0ff */
[----:B------:R-:W-:Y:S02]  /*0900*/  IMAD R13, R0, UR6, R17 ;  /* 0x00000006000d7c24 */ /* 0x000fe4000f8e0211 */
[----:B------:R-:W-:Y:S01]  /*0910*/  VIADD R0, R17, -UR6 ;  /* 0x8000000611007c36 */ /* 0x000fe20008000000 */
[----:B------:R-:W-:-:S09]  /*0920*/  IADD3.X R9, PT, PT, RZ, R9, RZ, P0, !PT ;  /* 0x00000009ff097210 */ /* 0x000fd200007fe4ff */
.L_x_41:
[----:B------:R-:W-:-:S05]  /*0930*/  IMAD.WIDE R10, R13, 0x10, R8 ;  /* 0x000000100d0a7825 */ /* 0x000fca00078e0208 */
[----:B---3--:R-:W2:Y:S02]  /*0940*/  LDG.E.64 R14, desc[UR4][R10.64+-0x20] ;  /* 0xffffe0040a0e7981 */ /* 0x008ea4000c1e1b00 */
[----:B--2---:R-:W-:-:S07]  /*0950*/  DADD R14, R14, R6 ;  /* 0x000000000e0e7229 */ /* 0x004fce0000000006 */
[----:B------:R1:W-:Y:S04]  /*0960*/  STG.E.64 desc[UR4][R2.64], R14 ;  /* 0x0000000e02007986 */ /* 0x0003e8000c101b04 */
[----:B0-----:R-:W2:Y:S02]  /*0970*/  LDG.E.64 R6, desc[UR4][R10.64+-0x18] ;  /* 0xffffe8040a067981 */ /* 0x001ea4000c1e1b00 */
        /* <DEDUP_REMOVED lines=8> */
[----:B------:R-:W4:Y:S02]  /*0a00*/  LDG.E.64 R18, desc[UR4][R10.64] ;  /* 0x000000040a127981 */ /* 0x000f24000c1e1b00 */
[----:B----4-:R-:W-:-:S07]  /*0a10*/  DADD R18, R4, R18 ;  /* 0x0000000004127229 */ /* 0x010fce0000000012 */
[----:B------:R3:W-:Y:S04]  /*0a20*/  STG.E.64 desc[UR4][R2.64], R18 ;  /* 0x0000001202007986 */ /* 0x0007e8000c101b04 */
[----:B-1----:R-:W4:Y:S02]  /*0a30*/  LDG.E.64 R14, desc[UR4][R10.64+0x8] ;  /* 0x000008040a0e7981 */ /* 0x002f24000c1e1b00 */
[----:B----4-:R-:W-:-:S07]  /*0a40*/  DADD R14, R16, R14 ;  /* 0x00000000100e7229 */ /* 0x010fce000000000e */
[----:B------:R3:W-:Y:S04]  /*0a50*/  STG.E.64 desc[UR4][R2.64+0x8], R14 ;  /* 0x0000080e02007986 */ /* 0x0007e8000c101b04 */
[----:B0-----:R-:W4:Y:S02]  /*0a60*/  LDG.E.64 R6, desc[UR4][R10.64+0x10] ;  /* 0x000010040a067981 */ /* 0x001f24000c1e1b00 */
[----:B----4-:R-:W-:-:S07]  /*0a70*/  DADD R6, R18, R6 ;  /* 0x0000000012067229 */ /* 0x010fce0000000006 */
[----:B------:R3:W-:Y:S04]  /*0a80*/  STG.E.64 desc[UR4][R2.64], R6 ;  /* 0x0000000602007986 */ /* 0x0007e8000c101b04 */
[----:B--2---:R-:W2:Y:S01]  /*0a90*/  LDG.E.64 R4, desc[UR4][R10.64+0x18] ;  /* 0x000018040a047981 */ /* 0x004ea2000c1e1b00 */
[----:B------:R-:W-:Y:S01]  /*0aa0*/  VIADD R0, R0, 0x4 ;  /* 0x0000000400007836 */ /* 0x000fe20000000000 */
[----:B------:R-:W-:-:S04]  /*0ab0*/  IADD3 R13, PT, PT, R13, 0x4, RZ ;  /* 0x000000040d0d7810 */ /* 0x000fc80007ffe0ff */
[----:B------:R-:W-:Y:S01]  /*0ac0*/  ISETP.NE.AND P0, PT, R0, RZ, PT ;  /* 0x000000ff0000720c */ /* 0x000fe20003f05270 */
[----:B--2---:R-:W-:-:S07]  /*0ad0*/  DADD R4, R14, R4 ;  /* 0x000000000e047229 */ /* 0x004fce0000000004 */
[----:B------:R3:W-:Y:S05]  /*0ae0*/  STG.E.64 desc[UR4][R2.64+0x8], R4 ;  /* 0x0000080402007986 */ /* 0x0007ea000c101b04 */
[----:B------:R-:W-:Y:S05]  /*0af0*/  @P0 BRA `(.L_x_41) ;  /* 0xfffffffc008c0947 */ /* 0x000fea000383ffff */
[----:B------:R-:W-:Y:S05]  /*0b00*/  EXIT ;  /* 0x000000000000794d */ /* 0x000fea0003800000 */
.L_x_42:
        /* <DEDUP_REMOVED lines=15> */
.L_x_88:


//--------------------- .text._Z13kernel_forcesPA2_dP10particle_siS0_ --------------------------
	.section	.text._Z13kernel_forcesPA2_dP10particle_siS0_,"ax",@progbits
	.align	128
        .global         _Z13kernel_forcesPA2_dP10particle_siS0_
        .type           _Z13kernel_forcesPA2_dP10particle_siS0_,@function
        .size           _Z13kernel_forcesPA2_dP10particle_siS0_,(.L_x_84 - _Z13kernel_forcesPA2_dP10particle_siS0_)
        .other          _Z13kernel_forcesPA2_dP10particle_siS0_,@"STO_CUDA_ENTRY STV_DEFAULT"
_Z13kernel_forcesPA2_dP10particle_siS0_:
.text._Z13kernel_forcesPA2_dP10particle_siS0_:
[----:B------:R-:W-:Y:S01]  /*0000*/  LDC R1, c[0x0][0x37c] ;  /* 0x0000df00ff017b82 */ /* 0x000fe20000000800 */
[----:B------:R-:W0:Y:S07]  /*0010*/  S2R R2, SR_TID.X ;  /* 0x0000000000027919 */ /* 0x000e2e0000002100 */
[----:B------:R-:W1:Y:S01]  /*0020*/  S2UR UR4, SR_CTAID.X ;  /* 0x00000000000479c3 */ /* 0x000e620000002500 */
[----:B------:R-:W1:Y:S01]  /*0030*/  LDCU UR5, c[0x0][0x360] ;  /* 0x00006c00ff0577ac */ /* 0x000e620008000800 */
[----:B------:R-:W2:Y:S02]  /*0040*/  LDCU UR6, c[0x0][0x390] ;  /* 0x00007200ff0677ac */ /* 0x000ea40008000800 */
[----:B--2---:R-:W-:Y:S01]  /*0050*/  IMAD.U32 R7, RZ, RZ, UR6 ;  /* 0x00000006ff077e24 */ /* 0x004fe2000f8e00ff */
[----:B-1----:R-:W-:-:S03]  /*0060*/  UIMAD UR4, UR4, UR5, URZ ;  /* 0x00000005040472a4 */ /* 0x002fc6000f8e02ff */
[----:B------:R-:W-:-:S03]  /*0070*/  VIADD R0, R7, 0xffffffff ;  /* 0xffffffff07007836 */ /* 0x000fc60000000000 */
[----:B0-----:R-:W-:-:S05]  /*0080*/  VIADD R3, R2, UR4 ;  /* 0x0000000402037c36 */ /* 0x001fca0008000000 */
[----:B------:R-:W-:-:S13]  /*0090*/  ISETP.GE.AND P0, PT, R3, R0, PT ;  /* 0x000000000300720c */ /* 0x000fda0003f06270 */
[----:B------:R-:W-:Y:S05]  /*00a0*/  @P0 EXIT ;  /* 0x000000000000094d */ /* 0x000fea0003800000 */
[----:B------:R-:W-:Y:S01]  /*00b0*/  IADD3 R0, PT, PT, R3, 0x1, RZ ;  /* 0x0000000103007810 */ /* 0x000fe20007ffe0ff */
[----:B------:R-:W0:Y:S01]  /*00c0*/  LDCU.64 UR6, c[0x0][0x358] ;  /* 0x00006b00ff0677ac */ /* 0x000e220008000a00 */
[----:B------:R-:W-:Y:S01]  /*00d0*/  BSSY.RECONVERGENT B0, `(.L_x_43) ;  /* 0x000017b000007945 */ /* 0x000fe20003800200 */
[----:B------:R-:W-:Y:S02]  /*00e0*/  CS2R R18, SRZ ;  /* 0x0000000000127805 */ /* 0x000fe4000001ff00 */
[----:B------:R-:W-:Y:S01]  /*00f0*/  ISETP.GE.AND P0, PT, R0, R7, PT ;  /* 0x000000070000720c */ /* 0x000fe20003f06270 */
[----:B------:R-:W1:Y:S01]  /*0100*/  LDCU UR10, c[0x0][0x390] ;  /* 0x00007200ff0a77ac */ /* 0x000e620008000800 */
[----:B------:R-:W-:-:S11]  /*0110*/  CS2R R16, SRZ ;  /* 0x0000000000107805 */ /* 0x000fd6000001ff00 */
[----:B------:R-:W-:Y:S05]  /*0120*/  @P0 BRA `(.L_x_44) ;  /* 0x0000001400d40947 */ /* 0x000fea0003800000 */
[----:B------:R-:W2:Y:S02]  /*0130*/  LDC.64 R4, c[0x0][0x388] ;  /* 0x0000e200ff047b82 */ /* 0x000ea40000000a00 */
[----:B--2---:R-:W-:-:S05]  /*0140*/  IMAD.WIDE R4, R3, 0x28, R4 ;  /* 0x0000002803047825 */ /* 0x004fca00078e0204 */
[----:B0-----:R-:W2:Y:S04]  /*0150*/  LDG.E.64 R22, desc[UR6][R4.64] ;  /* 0x0000000604167981 */ /* 0x001ea8000c1e1b00 */
[----:B------:R0:W5:Y:S04]  /*0160*/  LDG.E.64 R26, desc[UR6][R4.64+0x8] ;  /* 0x00000806041a7981 */ /* 0x000168000c1e1b00 */
[----:B------:R0:W5:Y:S01]  /*0170*/  LDG.E.64 R24, desc[UR6][R4.64+0x10] ;  /* 0x0000100604187981 */ /* 0x000162000c1e1b00 */
[----:B------:R-:W-:Y:S01]  /*0180*/  ULOP3.LUT UR5, URZ, UR4, URZ, 0x33, !UPT ;  /* 0x00000004ff057292 */ /* 0x000fe2000f8e33ff */
[----:B------:R-:W-:Y:S01]  /*0190*/  BSSY.RECONVERGENT B1, `(.L_x_45) ;  /* 0x000005b000017945 */ /* 0x000fe20003800200 */
[----:B------:R-:W-:Y:S01]  /*01a0*/  UMOV UR8, 0xd002790d ;  /* 0xd002790d00087882 */ /* 0x000fe20000000000 */
[----:B------:R-:W-:Y:S01]  /*01b0*/  UMOV UR9, 0x3dd257b4 ;  /* 0x3dd257b400097882 */ /* 0x000fe20000000000 */
[----:B------:R-:W-:-:S02]  /*01c0*/  CS2R R16, SRZ ;  /* 0x0000000000107805 */ /* 0x000fc4000001ff00 */
[----:B------:R-:W-:Y:S02]  /*01d0*/  CS2R R18, SRZ ;  /* 0x0000000000127805 */ /* 0x000fe4000001ff00 */
[----:B------:R-:W-:-:S04]  /*01e0*/  IADD3 R2, PT, PT, -R2, UR5, R7 ;  /* 0x0000000502027c10 */ /* 0x000fc8000fffe107 */
[----:B------:R-:W-:Y:S01]  /*01f0*/  LOP3.LUT P0, R13, R2, 0x3, RZ, 0xc0, !PT ;  /* 0x00000003020d7812 */ /* 0x000fe2000780c0ff */
[----:B--2---:R-:W-:-:S12]  /*0200*/  DMUL R22, R22, -UR8 ;  /* 0x8000000816167c28 */ /* 0x004fd80008000000 */
[----:B0-----:R-:W-:Y:S05]  /*0210*/  @!P0 BRA `(.L_x_46) ;  /* 0x0000000400488947 */ /* 0x001fea0003800000 */
[----:B------:R-:W-:Y:S01]  /*0220*/  BSSY.RECONVERGENT B2, `(.L_x_47) ;  /* 0x0000050000027945 */ /* 0x000fe20003800200 */
[----:B------:R-:W-:Y:S01]  /*0230*/  IMAD R2, R0, R7, R3 ;  /* 0x0000000700027224 */ /* 0x000fe200078e0203 */
[----:B------:R-:W-:Y:S01]  /*0240*/  CS2R R16, SRZ ;  /* 0x0000000000107805 */ /* 0x000fe2000001ff00 */
[----:B------:R-:W-:Y:S02]  /*0250*/  IMAD.MOV R13, RZ, RZ, -R13 ;  /* 0x000000ffff0d7224 */ /* 0x000fe400078e0a0d */
[----:B------:R-:W-:-:S07]  /*0260*/  IMAD.MOV.U32 R15, RZ, RZ, R3 ;  /* 0x000000ffff0f7224 */ /* 0x000fce00078e0003 */
.L_x_52:
[----:B0-----:R-:W0:Y:S02]  /*0270*/  LDC.64 R30, c[0x0][0x388] ;  /* 0x0000e200ff1e7b82 */ /* 0x001e240000000a00 */
[----:B0-----:R-:W-:-:S05]  /*0280*/  IMAD.WIDE R30, R0, 0x28, R30 ;  /* 0x00000028001e7825 */ /* 0x001fca00078e021e */
[----:B------:R-:W2:Y:S04]  /*0290*/  LDG.E.64 R20, desc[UR6][R30.64+0x10] ;  /* 0x000010061e147981 */ /* 0x000ea8000c1e1b00 */
[----:B------:R-:W3:Y:S01]  /*02a0*/  LDG.E.64 R28, desc[UR6][R30.64+0x8] ;  /* 0x000008061e1c7981 */ /* 0x000ee2000c1e1b00 */
[----:B------:R-:W-:Y:S01]  /*02b0*/  MOV R6, 0x0 ;  /* 0x0000000000067802 */ /* 0x000fe20000000f00 */
[----:B------:R-:W-:Y:S01]  /*02c0*/  IMAD.MOV.U32 R7, RZ, RZ, 0x3fd80000 ;  /* 0x3fd80000ff077424 */ /* 0x000fe200078e00ff */
[----:B------:R-:W-:Y:S01]  /*02d0*/  BSSY.RECONVERGENT B3, `(.L_x_48) ;  /* 0x0000019000037945 */ /* 0x000fe20003800200 */
[----:B--2--5:R-:W-:Y:S02]  /*02e0*/  DADD R20, R24, -R20 ;  /* 0x0000000018147229 */ /* 0x024fe40000000814 */
[----:B---3--:R-:W-:-:S06]  /*02f0*/  DADD R28, R26, -R28 ;  /* 0x000000001a1c7229 */ /* 0x008fcc000000081c */
[----:B------:R-:W-:-:S08]  /*0300*/  DMUL R10, R20, R20 ;  /* 0x00000014140a7228 */ /* 0x000fd00000000000 */
        /* <DEDUP_REMOVED lines=15> */
[----:B------:R-:W-:Y:S01]  /*0400*/  MOV R12, R36 ;  /* 0x00000024000c7202 */ /* 0x000fe20000000f00 */
[----:B------:R-:W-:Y:S01]  /*0410*/  IMAD.MOV.U32 R4, RZ, RZ, R32 ;  /* 0x000000ffff047224 */ /* 0x000fe200078e0020 */
[----:B------:R-:W-:-:S07]  /*0420*/  MOV R14, 0x440 ;  /* 0x00000440000e7802 */ /* 0x000fce0000000f00 */
[----:B-1----:R-:W-:Y:S05]  /*0430*/  CALL.REL.NOINC `($__internal_4_$__cuda_sm20_dsqrt_rn_f64_mediumpath_v1) ;  /* 0x0000001800d07944 */ /* 0x002fea0003c00000 */
[----:B------:R-:W-:Y:S02]  /*0440*/  IMAD.MOV.U32 R34, RZ, RZ, R4 ;  /* 0x000000ffff227224 */ /* 0x000fe400078e0004 */
[----:B------:R-:W-:-:S07]  /*0450*/  IMAD.MOV.U32 R35, RZ, RZ, R5 ;  /* 0x000000ffff237224 */ /* 0x000fce00078e0005 */
.L_x_49:
[----:B-1----:R-:W-:Y:S05]  /*0460*/  BSYNC.RECONVERGENT B3 ;  /* 0x0000000000037941 */ /* 0x002fea0003800200 */
.L_x_48:
[----:B------:R-:W2:Y:S01]  /*0470*/  LDG.E.64 R30, desc[UR6][R30.64] ;  /* 0x000000061e1e7981 */ /* 0x000ea2000c1e1b00 */
[-C--:B------:R-:W-:Y:S01]  /*0480*/  DMUL R4, R34, R34.reuse ;  /* 0x0000002222047228 */ /* 0x080fe20000000000 */
[----:B------:R-:W-:Y:S01]  /*0490*/  MOV R6, 0x1 ;  /* 0x0000000100067802 */ /* 0x000fe20000000f00 */
[----:B------:R-:W-:Y:S06]  /*04a0*/  BSSY.RECONVERGENT B3, `(.L_x_50) ;  /* 0x0000016000037945 */ /* 0x000fec0003800200 */
[----:B------:R-:W-:-:S06]  /*04b0*/  DMUL R4, R4, R34 ;  /* 0x0000002204047228 */ /* 0x000fcc0000000000 */
[----:B------:R-:W0:Y:S02]  /*04c0*/  MUFU.RCP64H R7, R5 ;  /* 0x0000000500077308 */ /* 0x000e240000001800 */
[----:B0-----:R-:W-:-:S08]  /*04d0*/  DFMA R8, -R4, R6, 1 ;  /* 0x3ff000000408742b */ /* 0x001fd00000000106 */
[----:B------:R-:W-:-:S08]  /*04e0*/  DFMA R8, R8, R8, R8 ;  /* 0x000000080808722b */ /* 0x000fd00000000008 */
[----:B------:R-:W-:-:S08]  /*04f0*/  DFMA R8, R6, R8, R6 ;  /* 0x000000080608722b */ /* 0x000fd00000000006 */
[----:B------:R-:W-:-:S08]  /*0500*/  DFMA R6, -R4, R8, 1 ;  /* 0x3ff000000406742b */ /* 0x000fd00000000108 */
[----:B------:R-:W-:Y:S02]  /*0510*/  DFMA R6, R8, R6, R8 ;  /* 0x000000060806722b */ /* 0x000fe40000000008 */
[----:B--2---:R-:W-:-:S08]  /*0520*/  DMUL R32, R22, R30 ;  /* 0x0000001e16207228 */ /* 0x004fd00000000000 */
[----:B------:R-:W-:Y:S02]  /*0530*/  DMUL R8, R32, R6 ;  /* 0x0000000620087228 */ /* 0x000fe40000000000 */
[----:B------:R-:W-:-:S06]  /*0540*/  FSETP.GEU.AND P1, PT, |R33|, 6.5827683646048100446e-37, PT ;  /* 0x036000002100780b */ /* 0x000fcc0003f2e200 */
[----:B------:R-:W-:-:S08]  /*0550*/  DFMA R10, -R4, R8, R32 ;  /* 0x00000008040a722b */ /* 0x000fd00000000120 */
[----:B------:R-:W-:-:S10]  /*0560*/  DFMA R6, R6, R10, R8 ;  /* 0x0000000a0606722b */ /* 0x000fd40000000008 */
[----:B------:R-:W-:-:S05]  /*0570*/  FFMA R8, RZ, R5, R7 ;  /* 0x00000005ff087223 */ /* 0x000fca0000000007 */
[----:B------:R-:W-:-:S13]  /*0580*/  FSETP.GT.AND P0, PT, |R8|, 1.469367938527859385e-39, PT ;  /* 0x001000000800780b */ /* 0x000fda0003f04200 */
[----:B------:R-:W-:Y:S05]  /*0590*/  @P0 BRA P1, `(.L_x_51) ;  /* 0x0000000000180947 */ /* 0x000fea0000800000 */
[----:B------:R-:W-:Y:S01]  /*05a0*/  IMAD.MOV.U32 R8, RZ, RZ, R4 ;  /* 0x000000ffff087224 */ /* 0x000fe200078e0004 */
[----:B------:R-:W-:Y:S01]  /*05b0*/  MOV R4, 0x5f0 ;  /* 0x000005f000047802 */ /* 0x000fe20000000f00 */
[----:B------:R-:W-:Y:S02]  /*05c0*/  IMAD.MOV.U32 R6, RZ, RZ, R32 ;  /* 0x000000ffff067224 */ /* 0x000fe400078e0020 */
[----:B------:R-:W-:-:S07]  /*05d0*/  IMAD.MOV.U32 R7, RZ, RZ, R33 ;  /* 0x000000ffff077224 */ /* 0x000fce00078e0021 */
[----:B------:R-:W-:Y:S05]  /*05e0*/  CALL.REL.NOINC `($__internal_3_$__cuda_sm20_div_rn_f64_full) ;  /* 0x0000001000cc7944 */ /* 0x000fea0003c00000 */
[----:B------:R-:W-:-:S07]  /*05f0*/  MOV R7, R5 ;  /* 0x0000000500077202 */ /* 0x000fce0000000f00 */
.L_x_51:
[----:B------:R-:W-:Y:S05]  /*0600*/  BSYNC.RECONVERGENT B3 ;  /* 0x0000000000037941 */ /* 0x000fea0003800200 */
.L_x_50:
[----:B------:R-:W0:Y:S01]  /*0610*/  LDC.64 R4, c[0x0][0x398] ;  /* 0x0000e600ff047b82 */ /* 0x000e220000000a00 */
[-C--:B------:R-:W-:Y:S01]  /*0620*/  DMUL R28, R28, R6.reuse ;  /* 0x000000061c1c7228 */ /* 0x080fe20000000000 */
[----:B------:R-:W-:Y:S01]  /*0630*/  VIADD R13, R13, 0x1 ;  /* 0x000000010d0d7836 */ /* 0x000fe20000000000 */
[----:B------:R-:W-:Y:S01]  /*0640*/  DMUL R6, R20, R6 ;  /* 0x0000000614067228 */ /* 0x000fe20000000000 */
[----:B------:R-:W-:Y:S01]  /*0650*/  VIADD R0, R0, 0x1 ;  /* 0x0000000100007836 */ /* 0x000fe20000000000 */
[----:B------:R-:W-:Y:S02]  /*0660*/  IADD3 R15, PT, PT, R15, 0x1, RZ ;  /* 0x000000010f0f7810 */ /* 0x000fe40007ffe0ff */
[----:B------:R-:W-:Y:S02]  /*0670*/  ISETP.NE.AND P0, PT, R13, RZ, PT ;  /* 0x000000ff0d00720c */ /* 0x000fe40003f05270 */
[----:B------:R-:W-:Y:S02]  /*0680*/  DADD R8, -RZ, -R28 ;  /* 0x00000000ff087229 */ /* 0x000fe4000000091c */
[----:B------:R-:W-:-:S02]  /*0690*/  DADD R10, -RZ, -R6 ;  /* 0x00000000ff0a7229 */ /* 0x000fc40000000906 */
[----:B------:R-:W-:Y:S01]  /*06a0*/  DADD R16, R6, R16 ;  /* 0x0000000006107229 */ /* 0x000fe20000000010 */
[----:B------:R-:W-:Y:S01]  /*06b0*/  IMAD.U32 R7, RZ, RZ, UR10 ;  /* 0x0000000aff077e24 */ /* 0x000fe2000f8e00ff */
[----:B------:R-:W-:Y:S01]  /*06c0*/  DADD R18, R28, R18 ;  /* 0x000000001c127229 */ /* 0x000fe20000000012 */
[----:B0-----:R-:W-:-:S04]  /*06d0*/  IMAD.WIDE R4, R2, 0x10, R4 ;  /* 0x0000001002047825 */ /* 0x001fc800078e0204 */
[----:B------:R-:W-:Y:S01]  /*06e0*/  IMAD.IADD R2, R2, 0x1, R7 ;  /* 0x0000000102027824 */ /* 0x000fe200078e0207 */
[----:B------:R0:W-:Y:S04]  /*06f0*/  STG.E.64 desc[UR6][R4.64], R8 ;  /* 0x0000000804007986 */ /* 0x0001e8000c101b06 */
[----:B------:R0:W-:Y:S01]  /*0700*/  STG.E.64 desc[UR6][R4.64+0x8], R10 ;  /* 0x0000080a04007986 */ /* 0x0001e2000c101b06 */
[----:B------:R-:W-:Y:S05]  /*0710*/  @P0 BRA `(.L_x_52) ;  /* 0xfffffff800d40947 */ /* 0x000fea000383ffff */
[----:B------:R-:W-:Y:S05]  /*0720*/  BSYNC.RECONVERGENT B2 ;  /* 0x0000000000027941 */ /* 0x000fea0003800200 */
.L_x_47:
[----:B------:R-:W-:-:S07]  /*0730*/  VIADD R0, R15, 0x1 ;  /* 0x000000010f007836 */ /* 0x000fce0000000000 */
.L_x_46:
[----:B-1----:R-:W-:Y:S05]  /*0740*/  BSYNC.RECONVERGENT B1 ;  /* 0x0000000000017941 */ /* 0x002fea0003800200 */
.L_x_45:
[----:B------:R-:W-:-:S04]  /*0750*/  IADD3 R2, PT, PT, -R3, -0x2, R7 ;  /* 0xfffffffe03027810 */ /* 0x000fc80007ffe107 */
[----:B------:R-:W-:-:S13]  /*0760*/  ISETP.GE.U32.AND P0, PT, R2, 0x3, PT ;  /* 0x000000030200780c */ /* 0x000fda0003f06070 */
[----:B------:R-:W-:Y:S05]  /*0770*/  @!P0 BRA `(.L_x_44) ;  /* 0x0000001000408947 */ /* 0x000fea0003800000 */
[----:B------:R-:W-:-:S07]  /*0780*/  IMAD R2, R0, R7, R3 ;  /* 0x0000000700027224 */ /* 0x000fce00078e0203 */
.L_x_69:
[----:B------:R-:W1:Y:S02]  /*0790*/  LDC.64 R20, c[0x0][0x388] ;  /* 0x0000e200ff147b82 */ /* 0x000e640000000a00 */
[----:B-1----:R-:W-:-:S05]  /*07a0*/  IMAD.WIDE R20, R0, 0x28, R20 ;  /* 0x0000002800147825 */ /* 0x002fca00078e0214 */
[----:B--2---:R-:W2:Y:S04]  /*07b0*/  LDG.E.64 R28, desc[UR6][R20.64+0x10] ;  /* 0x00001006141c7981 */ /* 0x004ea8000c1e1b00 */
[----:B------:R-:W3:Y:S01]  /*07c0*/  LDG.E.64 R30, desc[UR6][R20.64+0x8] ;  /* 0x00000806141e7981 */ /* 0x000ee2000c1e1b00 */
[----:B------:R-:W-:Y:S01]  /*07d0*/  MOV R6, 0x0 ;  /* 0x0000000000067802 */ /* 0x000fe20000000f00 */
[----:B------:R-:W-:Y:S01]  /*07e0*/  IMAD.MOV.U32 R7, RZ, RZ, 0x3fd80000 ;  /* 0x3fd80000ff077424 */ /* 0x000fe200078e00ff */
[----:B------:R-:W-:Y:S01]  /*07f0*/  BSSY.RECONVERGENT B1, `(.L_x_53) ;  /* 0x000001a000017945 */ /* 0x000fe20003800200 */
[----:B--2--5:R-:W-:Y:S02]  /*0800*/  DADD R28, R24, -R28 ;  /* 0x00000000181c7229 */ /* 0x024fe4000000081c */
[----:B---3--:R-:W-:-:S06]  /*0810*/  DADD R30, R26, -R30 ;  /* 0x000000001a1e7229 */ /* 0x008fcc000000081e */
[----:B0-----:R-:W-:-:S08]  /*0820*/  DMUL R10, R28, R28 ;  /* 0x0000001c1c0a7228 */ /* 0x001fd00000000000 */
        /* <DEDUP_REMOVED lines=18> */
[----:B------:R-:W-:-:S07]  /*0950*/  MOV R14, 0x970 ;  /* 0x00000970000e7802 */ /* 0x000fce0000000f00 */
[----:B------:R-:W-:Y:S05]  /*0960*/  CALL.REL.NOINC `($__internal_4_$__cuda_sm20_dsqrt_rn_f64_mediumpath_v1) ;  /* 0x0000001400847944 */ /* 0x000fea0003c00000 */
[----:B------:R-:W-:Y:S01]  /*0970*/  IMAD.MOV.U32 R8, RZ, RZ, R4 ;  /* 0x000000ffff087224 */ /* 0x000fe200078e0004 */
[----:B------:R-:W-:-:S07]  /*0980*/  MOV R9, R5 ;  /* 0x0000000500097202 */ /* 0x000fce0000000f00 */
.L_x_54:
[----:B------:R-:W-:Y:S05]  /*0990*/  BSYNC.RECONVERGENT B1 ;  /* 0x0000000000017941 */ /* 0x000fea0003800200 */
.L_x_53:
[----:B------:R-:W2:Y:S01]  /*09a0*/  LDG.E.64 R6, desc[UR6][R20.64] ;  /* 0x0000000614067981 */ /* 0x000ea2000c1e1b00 */
[-C--:B------:R-:W-:Y:S01]  /*09b0*/  DMUL R4, R8, R8.reuse ;  /* 0x0000000808047228 */ /* 0x080fe20000000000 */
[----:B------:R-:W-:Y:S07]  /*09c0*/  BSSY.RECONVERGENT B1, `(.L_x_55) ;  /* 0x0000017000017945 */ /* 0x000fee0003800200 */
[----:B------:R-:W-:Y:S01]  /*09d0*/  DMUL R4, R4, R8 ;  /* 0x0000000804047228 */ /* 0x000fe20000000000 */
[----:B------:R-:W-:-:S05]  /*09e0*/  IMAD.MOV.U32 R8, RZ, RZ, 0x1 ;  /* 0x00000001ff087424 */ /* 0x000fca00078e00ff */
        /* <DEDUP_REMOVED lines=14> */
[----:B------:R-:W-:Y:S01]  /*0ad0*/  MOV R8, R4 ;  /* 0x0000000400087202 */ /* 0x000fe20000000f00 */
[----:B------:R-:W-:Y:S01]  /*0ae0*/  IMAD.MOV.U32 R6, RZ, RZ, R12 ;  /* 0x000000ffff067224 */ /* 0x000fe200078e000c */
[----:B------:R-:W-:Y:S01]  /*0af0*/  MOV R4, 0xb20 ;  /* 0x00000b2000047802 */ /* 0x000fe20000000f00 */
[----:B------:R-:W-:-:S07]  /*0b00*/  IMAD.MOV.U32 R7, RZ, RZ, R13 ;  /* 0x000000ffff077224 */ /* 0x000fce00078e000d */
[----:B------:R-:W-:Y:S05]  /*0b10*/  CALL.REL.NOINC `($__internal_3_$__cuda_sm20_div_rn_f64_full) ;  /* 0x0000000c00807944 */ /* 0x000fea0003c00000 */
[----:B------:R-:W-:-:S07]  /*0b20*/  IMAD.MOV.U32 R7, RZ, RZ, R5 ;  /* 0x000000ffff077224 */ /* 0x000fce00078e0005 */
.L_x_56:
[----:B------:R-:W-:Y:S05]  /*0b30*/  BSYNC.RECONVERGENT B1 ;  /* 0x0000000000017941 */ /* 0x000fea0003800200 */
.L_x_55:
[----:B------:R-:W0:Y:S01]  /*0b40*/  LDC.64 R4, c[0x0][0x398] ;  /* 0x0000e600ff047b82 */ /* 0x000e220000000a00 */
[-C--:B------:R-:W-:Y:S02]  /*0b50*/  DMUL R12, R30, R6.reuse ;  /* 0x000000061e0c7228 */ /* 0x080fe40000000000 */
[----:B------:R-:W-:-:S06]  /*0b60*/  DMUL R34, R28, R6 ;  /* 0x000000061c227228 */ /* 0x000fcc0000000000 */
[----:B------:R-:W-:Y:S02]  /*0b70*/  DADD R6, -RZ, -R12 ;  /* 0x00000000ff067229 */ /* 0x000fe4000000090c */
[----:B------:R-:W-:Y:S01]  /*0b80*/  DADD R8, -RZ, -R34 ;  /* 0x00000000ff087229 */ /* 0x000fe20000000922 */
[----:B0-----:R-:W-:-:S05]  /*0b90*/  IMAD.WIDE R28, R2, 0x10, R4 ;  /* 0x00000010021c7825 */ /* 0x001fca00078e0204 */
[----:B------:R0:W-:Y:S04]  /*0ba0*/  STG.E.64 desc[UR6][R28.64], R6 ;  /* 0x000000061c007986 */ /* 0x0001e8000c101b06 */
[----:B------:R1:W-:Y:S04]  /*0bb0*/  STG.E.64 desc[UR6][R28.64+0x8], R8 ;  /* 0x000008081c007986 */ /* 0x0003e8000c101b06 */
[----:B------:R-:W2:Y:S04]  /*0bc0*/  LDG.E.64 R30, desc[UR6][R20.64+0x38] ;  /* 0x00003806141e7981 */ /* 0x000ea8000c1e1b00 */
[----:B------:R-:W3:Y:S01]  /*0bd0*/  LDG.E.64 R32, desc[UR6][R20.64+0x30] ;  /* 0x0000300614207981 */ /* 0x000ee2000c1e1b00 */
[----:B------:R-:W-:Y:S01]  /*0be0*/  IMAD.MOV.U32 R36, RZ, RZ, 0x0 ;  /* 0x00000000ff247424 */ /* 0x000fe200078e00ff */
[----:B------:R-:W-:Y:S01]  /*0bf0*/  MOV R37, 0x3fd80000 ;  /* 0x3fd8000000257802 */ /* 0x000fe20000000f00 */
[----:B------:R-:W-:Y:S01]  /*0c00*/  DADD R18, R12, R18 ;  /* 0x000000000c127229 */ /* 0x000fe20000000012 */
[----:B------:R-:W-:Y:S01]  /*0c10*/  BSSY.RECONVERGENT B1, `(.L_x_57) ;  /* 0x000001a000017945 */ /* 0x000fe20003800200 */
[----:B------:R-:W-:-:S02]  /*0c20*/  DADD R16, R34, R16 ;  /* 0x0000000022107229 */ /* 0x000fc40000000010 */
[----:B--2---:R-:W-:Y:S02]  /*0c30*/  DADD R30, R24, -R30 ;  /* 0x00000000181e7229 */ /* 0x004fe4000000081e */
[----:B---3--:R-:W-:-:S06]  /*0c40*/  DADD R32, R26, -R32 ;  /* 0x000000001a207229 */ /* 0x008fcc0000000820 */
[----:B------:R-:W-:-:S08]  /*0c50*/  DMUL R10, R30, R30 ;  /* 0x0000001e1e0a7228 */ /* 0x000fd00000000000 */
[----:B------:R-:W-:-:S06]  /*0c60*/  DFMA R10, R32, R32, R10 ;  /* 0x00000020200a722b */ /* 0x000fcc000000000a */
[----:B------:R-:W2:Y:S04]  /*0c70*/  MUFU.RSQ64H R15, R11 ;  /* 0x0000000b000f7308 */ /* 0x000ea80000001c00 */
[----:B------:R-:W-:-:S05]  /*0c80*/  VIADD R14, R11, 0xfcb00000 ;  /* 0xfcb000000b0e7836 */ /* 0x000fca0000000000 */
[----:B------:R-:W-:Y:S01]  /*0c90*/  ISETP.GE.U32.AND P0, PT, R14, 0x7ca00000, PT ;  /* 0x7ca000000e00780c */ /* 0x000fe20003f06070 */
[----:B--2---:R-:W-:-:S08]  /*0ca0*/  DMUL R4, R14, R14 ;  /* 0x0000000e0e047228 */ /* 0x004fd00000000000 */
[----:B------:R-:W-:-:S08]  /*0cb0*/  DFMA R4, R10, -R4, 1 ;  /* 0x3ff000000a04742b */ /* 0x000fd00000000804 */
[----:B------:R-:W-:Y:S02]  /*0cc0*/  DFMA R36, R4, R36, 0.5 ;  /* 0x3fe000000424742b */ /* 0x000fe40000000024 */
[----:B------:R-:W-:-:S08]  /*0cd0*/  DMUL R4, R14, R4 ;  /* 0x000000040e047228 */ /* 0x000fd00000000000 */
[----:B------:R-:W-:-:S08]  /*0ce0*/  DFMA R36, R36, R4, R14 ;  /* 0x000000042424722b */ /* 0x000fd0000000000e */
[----:B0-----:R-:W-:Y:S02]  /*0cf0*/  DMUL R6, R10, R36 ;  /* 0x000000240a067228 */ /* 0x001fe40000000000 */
[----:B------:R-:W-:Y:S02]  /*0d00*/  VIADD R5, R37, 0xfff00000 ;  /* 0xfff0000025057836 */ /* 0x000fe40000000000 */
[----:B------:R-:W-:-:S04]  /*0d10*/  IMAD.MOV.U32 R4, RZ, RZ, R36 ;  /* 0x000000ffff047224 */ /* 0x000fc800078e0024 */
[----:B-1----:R-:W-:-:S08]  /*0d20*/  DFMA R8, R6, -R6, R10 ;  /* 0x800000060608722b */ /* 0x002fd0000000000a */
[----:B------:R-:W-:Y:S01]  /*0d30*/  DFMA R12, R8, R4, R6 ;  /* 0x00000004080c722b */ /* 0x000fe20000000006 */
[----:B------:R-:W-:Y:S10]  /*0d40*/  @!P0 BRA `(.L_x_58) ;  /* 0x0000000000188947 */ /* 0x000ff40003800000 */
[----:B------:R-:W-:Y:S01]  /*0d50*/  MOV R4, R14 ;  /* 0x0000000e00047202 */ /* 0x000fe20000000f00 */
[----:B------:R-:W-:Y:S01]  /*0d60*/  IMAD.MOV.U32 R12, RZ, RZ, R36 ;  /* 0x000000ffff0c7224 */ /* 0x000fe200078e0024 */
[----:B------:R-:W-:-:S07]  /*0d70*/  MOV R14, 0xd90 ;  /* 0x00000d90000e7802 */ /* 0x000fce0000000f00 */
[----:B------:R-:W-:Y:S05]  /*0d80*/  CALL.REL.NOINC `($__internal_4_$__cuda_sm20_dsqrt_rn_f64_mediumpath_v1) ;  /* 0x00000010007c7944 */ /* 0x000fea0003c00000 */
[----:B------:R-:W-:Y:S02]  /*0d90*/  IMAD.MOV.U32 R12, RZ, RZ, R4 ;  /* 0x000000ffff0c7224 */ /* 0x000fe400078e0004 */
[----:B------:R-:W-:-:S07]  /*0da0*/  IMAD.MOV.U32 R13, RZ, RZ, R5 ;  /* 0x000000ffff0d7224 */ /* 0x000fce00078e0005 */
.L_x_58:
[----:B------:R-:W-:Y:S05]  /*0db0*/  BSYNC.RECONVERGENT B1 ;  /* 0x0000000000017941 */ /* 0x000fea0003800200 */
.L_x_57:
[----:B------:R-:W2:Y:S01]  /*0dc0*/  LDG.E.64 R6, desc[UR6][R20.64+0x28] ;  /* 0x0000280614067981 */ /* 0x000ea2000c1e1b00 */
[-C--:B------:R-:W-:Y:S01]  /*0dd0*/  DMUL R4, R12, R12.reuse ;  /* 0x0000000c0c047228 */ /* 0x080fe20000000000 */
[----:B------:R-:W-:Y:S01]  /*0de0*/  IMAD.MOV.U32 R8, RZ, RZ, 0x1 ;  /* 0x00000001ff087424 */ /* 0x000fe200078e00ff */
        /* <DEDUP_REMOVED lines=17> */
[----:B------:R-:W-:Y:S01]  /*0f00*/  MOV R6, R12 ;  /* 0x0000000c00067202 */ /* 0x000fe20000000f00 */
[----:B------:R-:W-:Y:S01]  /*0f10*/  IMAD.MOV.U32 R7, RZ, RZ, R13 ;  /* 0x000000ffff077224 */ /* 0x000fe200078e000d */
[----:B------:R-:W-:-:S07]  /*0f20*/  MOV R4, 0xf40 ;  /* 0x00000f4000047802 */ /* 0x000fce0000000f00 */
[----:B------:R-:W-:Y:S05]  /*0f30*/  CALL.REL.NOINC `($__internal_3_$__cuda_sm20_div_rn_f64_full) ;  /* 0x0000000800787944 */ /* 0x000fea0003c00000 */
[----:B------:R-:W-:-:S07]  /*0f40*/  IMAD.MOV.U32 R7, RZ, RZ, R5 ;  /* 0x000000ffff077224 */ /* 0x000fce00078e0005 */
.L_x_60:
[----:B------:R-:W-:Y:S05]  /*0f50*/  BSYNC.RECONVERGENT B1 ;  /* 0x0000000000017941 */ /* 0x000fea0003800200 */
.L_x_59:
[----:B------:R-:W0:Y:S01]  /*0f60*/  LDC R5, c[0x0][0x390] ;  /* 0x0000e400ff057b82 */ /* 0x000e220000000800 */
        /* <DEDUP_REMOVED lines=10> */
[----:B------:R-:W-:Y:S01]  /*1010*/  DADD R18, R18, R12 ;  /* 0x0000000012127229 */ /* 0x000fe2000000000c */
[----:B------:R-:W-:Y:S01]  /*1020*/  IMAD.MOV.U32 R37, RZ, RZ, 0x3fd80000 ;  /* 0x3fd80000ff257424 */ /* 0x000fe200078e00ff */
[----:B------:R-:W-:Y:S01]  /*1030*/  BSSY.RECONVERGENT B1, `(.L_x_61) ;  /* 0x000001a000017945 */ /* 0x000fe20003800200 */
[----:B------:R-:W-:-:S02]  /*1040*/  DADD R16, R16, R34 ;  /* 0x0000000010107229 */ /* 0x000fc40000000022 */
[----:B--2---:R-:W-:Y:S02]  /*1050*/  DADD R30, R24, -R30 ;  /* 0x00000000181e7229 */ /* 0x004fe4000000081e */
[----:B---3--:R-:W-:-:S06]  /*1060*/  DADD R28, R26, -R28 ;  /* 0x000000001a1c7229 */ /* 0x008fcc000000081c */
[----:B------:R-:W-:-:S08]  /*1070*/  DMUL R10, R30, R30 ;  /* 0x0000001e1e0a7228 */ /* 0x000fd00000000000 */
[----:B------:R-:W-:-:S06]  /*1080*/  DFMA R10, R28, R28, R10 ;  /* 0x0000001c1c0a722b */ /* 0x000fcc000000000a */
[----:B------:R-:W2:Y:S04]  /*1090*/  MUFU.RSQ64H R15, R11 ;  /* 0x0000000b000f7308 */ /* 0x000ea80000001c00 */
[----:B------:R-:W-:-:S04]  /*10a0*/  IADD3 R14, PT, PT, R11, -0x3500000, RZ ;  /* 0xfcb000000b0e7810 */ /* 0x000fc80007ffe0ff */
[----:B------:R-:W-:Y:S02]  /*10b0*/  ISETP.GE.U32.AND P0, PT, R14, 0x7ca00000, PT ;  /* 0x7ca000000e00780c */ /* 0x000fe40003f06070 */
[----:B--2---:R-:W-:-:S08]  /*10c0*/  DMUL R4, R14, R14 ;  /* 0x0000000e0e047228 */ /* 0x004fd00000000000 */
[----:B------:R-:W-:-:S08]  /*10d0*/  DFMA R4, R10, -R4, 1 ;  /* 0x3ff000000a04742b */ /* 0x000fd00000000804 */
[----:B------:R-:W-:Y:S02]  /*10e0*/  DFMA R36, R4, R36, 0.5 ;  /* 0x3fe000000424742b */ /* 0x000fe40000000024 */
[----:B------:R-:W-:-:S08]  /*10f0*/  DMUL R4, R14, R4 ;  /* 0x000000040e047228 */ /* 0x000fd00000000000 */
[----:B------:R-:W-:-:S08]  /*1100*/  DFMA R36, R36, R4, R14 ;  /* 0x000000042424722b */ /* 0x000fd0000000000e */
[----:B0-----:R-:W-:Y:S02]  /*1110*/  DMUL R6, R10, R36 ;  /* 0x000000240a067228 */ /* 0x001fe40000000000 */
[----:B------:R-:W-:Y:S01]  /*1120*/  VIADD R5, R37, 0xfff00000 ;  /* 0xfff0000025057836 */ /* 0x000fe20000000000 */
[----:B------:R-:W-:-:S05]  /*1130*/  MOV R4, R36 ;  /* 0x0000002400047202 */ /* 0x000fca0000000f00 */
[----:B-1----:R-:W-:-:S08]  /*1140*/  DFMA R8, R6, -R6, R10 ;  /* 0x800000060608722b */ /* 0x002fd0000000000a */
[----:B------:R-:W-:Y:S01]  /*1150*/  DFMA R12, R8, R4, R6 ;  /* 0x00000004080c722b */ /* 0x000fe20000000006 */
[----:B------:R-:W-:Y:S10]  /*1160*/  @!P0 BRA `(.L_x_62) ;  /* 0x0000000000188947 */ /* 0x000ff40003800000 */
[----:B------:R-:W-:Y:S01]  /*1170*/  IMAD.MOV.U32 R4, RZ, RZ, R14 ;  /* 0x000000ffff047224 */ /* 0x000fe200078e000e */
[----:B------:R-:W-:Y:S01]  /*1180*/  MOV R14, 0x11b0 ;  /* 0x000011b0000e7802 */ /* 0x000fe20000000f00 */
[----:B------:R-:W-:-:S07]  /*1190*/  IMAD.MOV.U32 R12, RZ, RZ, R36 ;  /* 0x000000ffff0c7224 */ /* 0x000fce00078e0024 */
[----:B------:R-:W-:Y:S05]  /*11a0*/  CALL.REL.NOINC `($__internal_4_$__cuda_sm20_dsqrt_rn_f64_mediumpath_v1) ;  /* 0x0000000c00747944 */ /* 0x000fea0003c00000 */
[----:B------:R-:W-:Y:S01]  /*11b0*/  IMAD.MOV.U32 R12, RZ, RZ, R4 ;  /* 0x000000ffff0c7224 */ /* 0x000fe200078e0004 */
[----:B------:R-:W-:-:S07]  /*11c0*/  MOV R13, R5 ;  /* 0x00000005000d7202 */ /* 0x000fce0000000f00 */
.L_x_62:
[----:B------:R-:W-:Y:S05]  /*11d0*/  BSYNC.RECONVERGENT B1 ;  /* 0x0000000000017941 */ /* 0x000fea0003800200 */
.L_x_61:
        /* <DEDUP_REMOVED lines=25> */
.L_x_64:
[----:B------:R-:W-:Y:S05]  /*1370*/  BSYNC.RECONVERGENT B1 ;  /* 0x0000000000017941 */ /* 0x000fea0003800200 */
.L_x_63:
        /* <DEDUP_REMOVED lines=39> */
.L_x_66:
[----:B------:R-:W-:Y:S05]  /*15f0*/  BSYNC.RECONVERGENT B1 ;  /* 0x0000000000017941 */ /* 0x000fea0003800200 */
.L_x_65:
        /* <DEDUP_REMOVED lines=25> */
.L_x_68:
[----:B------:R-:W-:Y:S05]  /*1790*/  BSYNC.RECONVERGENT B1 ;  /* 0x0000000000017941 */ /* 0x000fea0003800200 */
.L_x_67:
[----:B------:R-:W0:Y:S01]  /*17a0*/  LDC R11, c[0x0][0x390] ;  /* 0x0000e400ff0b7b82 */ /* 0x000e220000000800 */
[-C--:B------:R-:W-:Y:S01]  /*17b0*/  DMUL R30, R30, R6.reuse ;  /* 0x000000061e1e7228 */ /* 0x080fe20000000000 */
[----:B------:R-:W-:Y:S01]  /*17c0*/  IADD3 R0, PT, PT, R0, 0x4, RZ ;  /* 0x0000000400007810 */ /* 0x000fe20007ffe0ff */
[----:B------:R-:W-:-:S06]  /*17d0*/  DMUL R6, R28, R6 ;  /* 0x000000061c067228 */ /* 0x000fcc0000000000 */
[----:B------:R-:W-:Y:S02]  /*17e0*/  DADD R4, -RZ, -R30 ;  /* 0x00000000ff047229 */ /* 0x000fe4000000091e */
[----:B------:R-:W-:Y:S02]  /*17f0*/  DADD R8, -RZ, -R6 ;  /* 0x00000000ff087229 */ /* 0x000fe40000000906 */
[----:B------:R-:W-:Y:S02]  /*1800*/  DADD R18, R18, R30 ;  /* 0x0000000012127229 */ /* 0x000fe4000000001e */
[----:B------:R-:W-:Y:S01]  /*1810*/  DADD R16, R16, R6 ;  /* 0x0000000010107229 */ /* 0x000fe20000000006 */
[----:B0-----:R-:W-:Y:S01]  /*1820*/  IMAD.WIDE R32, R11, 0x10, R32 ;  /* 0x000000100b207825 */ /* 0x001fe200078e0220 */
[----:B------:R-:W-:-:S03]  /*1830*/  ISETP.GE.AND P0, PT, R0, R11, PT ;  /* 0x0000000b0000720c */ /* 0x000fc60003f06270 */
[----:B------:R-:W-:Y:S01]  /*1840*/  IMAD R2, R11, 0x4, R2 ;  /* 0x000000040b027824 */ /* 0x000fe200078e0202 */
[----:B------:R2:W-:Y:S04]  /*1850*/  STG.E.64 desc[UR6][R32.64], R4 ;  /* 0x0000000420007986 */ /* 0x0005e8000c101b06 */
[----:B------:R2:W-:Y:S05]  /*1860*/  STG.E.64 desc[UR6][R32.64+0x8], R8 ;  /* 0x0000080820007986 */ /* 0x0005ea000c101b06 */
[----:B------:R-:W-:Y:S05]  /*1870*/  @!P0 BRA `(.L_x_69) ;  /* 0xffffffec00c48947 */ /* 0x000fea000383ffff */
.L_x_44:
[----:B01----:R-:W-:Y:S05]  /*1880*/  BSYNC.RECONVERGENT B0 ;  /* 0x0000000000007941 */ /* 0x003fea0003800200 */
.L_x_43:
[----:B--2---:R-:W0:Y:S02]  /*1890*/  LDC.64 R4, c[0x0][0x380] ;  /* 0x0000e000ff047b82 */ /* 0x004e240000000a00 */
[----:B0-----:R-:W-:-:S05]  /*18a0*/  IMAD.WIDE R2, R3, 0x10, R4 ;  /* 0x0000001003027825 */ /* 0x001fca00078e0204 */
[----:B------:R-:W2:Y:S04]  /*18b0*/  LDG.E.64 R4, desc[UR6][R2.64] ;  /* 0x0000000602047981 */ /* 0x000ea8000c1e1b00 */
[----:B------:R-:W3:Y:S01]  /*18c0*/  LDG.E.64 R6, desc[UR6][R2.64+0x8] ;  /* 0x0000080602067981 */ /* 0x000ee2000c1e1b00 */
[----:B--2---:R-:W-:Y:S02]  /*18d0*/  DADD R4, R4, R18 ;  /* 0x0000000004047229 */ /* 0x004fe40000000012 */
[----:B---3--:R-:W-:-:S05]  /*18e0*/  DADD R6, R6, R16 ;  /* 0x0000000006067229 */ /* 0x008fca0000000010 */
[----:B------:R-:W-:Y:S04]  /*18f0*/  STG.E.64 desc[UR6][R2.64], R4 ;  /* 0x0000000402007986 */ /* 0x000fe8000c101b06 */
[----:B------:R-:W-:Y:S01]  /*1900*/  STG.E.64 desc[UR6][R2.64+0x8], R6 ;  /* 0x0000080602007986 */ /* 0x000fe2000c101b06 */
[----:B------:R-:W-:Y:S05]  /*1910*/  EXIT ;  /* 0x000000000000794d */ /* 0x000fea0003800000 */
        .weak           $__internal_3_$__cuda_sm20_div_rn_f64_full
        .type           $__internal_3_$__cuda_sm20_div_rn_f64_full,@function
        .size           $__internal_3_$__cuda_sm20_div_rn_f64_full,($__internal_4_$__cuda_sm20_dsqrt_rn_f64_mediumpath_v1 - $__internal_3_$__cuda_sm20_div_rn_f64_full)
$__internal_3_$__cuda_sm20_div_rn_f64_full:
[C---:B------:R-:W-:Y:S01]  /*1920*/  FSETP.GEU.AND P0, PT, |R5|.reuse, 1.469367938527859385e-39, PT ;  /* 0x001000000500780b */ /* 0x040fe20003f0e200 */
[----:B------:R-:W-:Y:S01]  /*1930*/  IMAD.MOV.U32 R10, RZ, RZ, R8 ;  /* 0x000000ffff0a7224 */ /* 0x000fe200078e0008 */
[----:B------:R-:W-:Y:S01]  /*1940*/  LOP3.LUT R9, R5, 0x800fffff, RZ, 0xc0, !PT ;  /* 0x800fffff05097812 */ /* 0x000fe200078ec0ff */
[----:B------:R-:W-:Y:S01]  /*1950*/  IMAD.MOV.U32 R11, RZ, RZ, R5 ;  /* 0x000000ffff0b7224 */ /* 0x000fe200078e0005 */
[----:B------:R-:W-:Y:S01]  /*1960*/  MOV R34, R8 ;  /* 0x0000000800227202 */ /* 0x000fe20000000f00 */
[----:B------:R-:W-:Y:S01]  /*1970*/  IMAD.MOV.U32 R37, RZ, RZ, R7 ;  /* 0x000000ffff257224 */ /* 0x000fe200078e0007 */
[----:B------:R-:W-:Y:S01]  /*1980*/  LOP3.LUT R35, R9, 0x3ff00000, RZ, 0xfc, !PT ;  /* 0x3ff0000009237812 */ /* 0x000fe200078efcff */
[----:B------:R-:W-:Y:S01]  /*1990*/  IMAD.MOV.U32 R42, RZ, RZ, 0x1 ;  /* 0x00000001ff2a7424 */ /* 0x000fe200078e00ff */
[----:B------:R-:W-:Y:S01]  /*19a0*/  LOP3.LUT R7, R5, 0x7ff00000, RZ, 0xc0, !PT ;  /* 0x7ff0000005077812 */ /* 0x000fe200078ec0ff */
[----:B------:R-:W-:Y:S01]  /*19b0*/  IMAD.MOV.U32 R36, RZ, RZ, R6 ;  /* 0x000000ffff247224 */ /* 0x000fe200078e0006 */
[C---:B------:R-:W-:Y:S01]  /*19c0*/  FSETP.GEU.AND P2, PT, |R37|.reuse, 1.469367938527859385e-39, PT ;  /* 0x001000002500780b */ /* 0x040fe20003f4e200 */
[----:B------:R-:W-:Y:S01]  /*19d0*/  BSSY.RECONVERGENT B4, `(.L_x_70) ;  /* 0x0000055000047945 */ /* 0x000fe20003800200 */
[----:B------:R-:W-:Y:S01]  /*19e0*/  LOP3.LUT R6, R37, 0x7ff00000, RZ, 0xc0, !PT ;  /* 0x7ff0000025067812 */ /* 0x000fe200078ec0ff */
[----:B------:R-:W-:Y:S01]  /*19f0*/  @!P0 DMUL R34, R10, 8.98846567431157953865e+307 ;  /* 0x7fe000000a228828 */ /* 0x000fe20000000000 */
[----:B------:R-:W-:-:S02]  /*1a00*/  MOV R5, 0x1ca00000 ;  /* 0x1ca0000000057802 */ /* 0x000fc40000000f00 */
[----:B------:R-:W-:-:S03]  /*1a10*/  ISETP.GE.U32.AND P1, PT, R6, R7, PT ;  /* 0x000000070600720c */ /* 0x000fc60003f26070 */
[----:B------:R-:W0:Y:S01]  /*1a20*/  MUFU.RCP64H R43, R35 ;  /* 0x00000023002b7308 */ /* 0x000e220000001800 */
[----:B------:R-:W-:-:S03]  /*1a30*/  SEL R8, R5, 0x63400000, !P1 ;  /* 0x6340000005087807 */ /* 0x000fc60004800000 */
[----:B------:R-:W-:Y:S02]  /*1a40*/  @!P2 LOP3.LUT R9, R11, 0x7ff00000, RZ, 0xc0, !PT ;  /* 0x7ff000000b09a812 */ /* 0x000fe400078ec0ff */
[----:B------:R-:W-:Y:S02]  /*1a50*/  @!P0 LOP3.LUT R7, R35, 0x7ff00000, RZ, 0xc0, !PT ;  /* 0x7ff0000023078812 */ /* 0x000fe400078ec0ff */
[----:B------:R-:W-:-:S04]  /*1a60*/  @!P2 ISETP.GE.U32.AND P3, PT, R6, R9, PT ;  /* 0x000000090600a20c */ /* 0x000fc80003f66070 */
[----:B------:R-:W-:-:S04]  /*1a70*/  @!P2 SEL R9, R5, 0x63400000, !P3 ;  /* 0x634000000509a807 */ /* 0x000fc80005800000 */
[----:B------:R-:W-:Y:S01]  /*1a80*/  @!P2 LOP3.LUT R9, R9, 0x80000000, R37, 0xf8, !PT ;  /* 0x800000000909a812 */ /* 0x000fe200078ef825 */
[----:B0-----:R-:W-:-:S03]  /*1a90*/  DFMA R38, R42, -R34, 1 ;  /* 0x3ff000002a26742b */ /* 0x001fc60000000822 */
[----:B------:R-:W-:-:S05]  /*1aa0*/  @!P2 LOP3.LUT R9, R9, 0x100000, RZ, 0xfc, !PT ;  /* 0x001000000909a812 */ /* 0x000fca00078efcff */
[----:B------:R-:W-:-:S08]  /*1ab0*/  DFMA R38, R38, R38, R38 ;  /* 0x000000262626722b */ /* 0x000fd00000000026 */
[----:B------:R-:W-:Y:S01]  /*1ac0*/  DFMA R42, R42, R38, R42 ;  /* 0x000000262a2a722b */ /* 0x000fe2000000002a */
[----:B------:R-:W-:Y:S01]  /*1ad0*/  LOP3.LUT R39, R8, 0x800fffff, R37, 0xf8, !PT ;  /* 0x800fffff08277812 */ /* 0x000fe200078ef825 */
[----:B------:R-:W-:Y:S02]  /*1ae0*/  IMAD.MOV.U32 R38, RZ, RZ, R36 ;  /* 0x000000ffff267224 */ /* 0x000fe400078e0024 */
[----:B------:R-:W-:-:S04]  /*1af0*/  @!P2 IMAD.MOV.U32 R8, RZ, RZ, RZ ;  /* 0x000000ffff08a224 */ /* 0x000fc800078e00ff */
[----:B------:R-:W-:Y:S02]  /*1b00*/  DFMA R40, R42, -R34, 1 ;  /* 0x3ff000002a28742b */ /* 0x000fe40000000822 */
[----:B------:R-:W-:Y:S01]  /*1b10*/  @!P2 DFMA R38, R38, 2, -R8 ;  /* 0x400000002626a82b */ /* 0x000fe20000000808 */
[----:B------:R-:W-:-:S05]  /*1b20*/  IMAD.MOV.U32 R8, RZ, RZ, R6 ;  /* 0x000000ffff087224 */ /* 0x000fca00078e0006 */
[----:B------:R-:W-:-:S04]  /*1b30*/  DFMA R42, R42, R40, R42 ;  /* 0x000000282a2a722b */ /* 0x000fc8000000002a */
[----:B------:R-:W-:-:S04]  /*1b40*/  @!P2 LOP3.LUT R8, R39, 0x7ff00000, RZ, 0xc0, !PT ;  /* 0x7ff000002708a812 */ /* 0x000fc800078ec0ff */
[----:B------:R-:W-:Y:S01]  /*1b50*/  DMUL R40, R42, R38 ;  /* 0x000000262a287228 */ /* 0x000fe20000000000 */
[----:B------:R-:W-:-:S04]  /*1b60*/  IADD3 R9, PT, PT, R8, -0x1, RZ ;  /* 0xffffffff08097810 */ /* 0x000fc80007ffe0ff */
[----:B------:R-:W-:Y:S01]  /*1b70*/  ISETP.GT.U32.AND P0, PT, R9, 0x7feffffe, PT ;  /* 0x7feffffe0900780c */ /* 0x000fe20003f04070 */
[----:B------:R-:W-:Y:S02]  /*1b80*/  VIADD R9, R7, 0xffffffff ;  /* 0xffffffff07097836 */ /* 0x000fe40000000000 */
[----:B------:R-:W-:-:S03]  /*1b90*/  DFMA R44, R40, -R34, R38 ;  /* 0x80000022282c722b */ /* 0x000fc60000000026 */
[----:B------:R-:W-:-:S05]  /*1ba0*/  ISETP.GT.U32.OR P0, PT, R9, 0x7feffffe, P0 ;  /* 0x7feffffe0900780c */ /* 0x000fca0000704470 */
[----:B------:R-:W-:-:S08]  /*1bb0*/  DFMA R40, R42, R44, R40 ;  /* 0x0000002c2a28722b */ /* 0x000fd00000000028 */
[----:B------:R-:W-:Y:S05]  /*1bc0*/  @P0 BRA `(.L_x_71) ;  /* 0x0000000000740947 */ /* 0x000fea0003800000 */
[----:B------:R-:W-:-:S04]  /*1bd0*/  LOP3.LUT R7, R11, 0x7ff00000, RZ, 0xc0, !PT ;  /* 0x7ff000000b077812 */ /* 0x000fc800078ec0ff */
[CC--:B------:R-:W-:Y:S02]  /*1be0*/  VIADDMNMX R8, R6.reuse, -R7.reuse, 0xb9600000, !PT ;  /* 0xb960000006087446 */ /* 0x0c0fe40007800907 */
[----:B------:R-:W-:Y:S02]  /*1bf0*/  ISETP.GE.U32.AND P0, PT, R6, R7, PT ;  /* 0x000000070600720c */ /* 0x000fe40003f06070 */
[----:B------:R-:W-:Y:S02]  /*1c00*/  VIMNMX R8, PT, PT, R8, 0x46a00000, PT ;  /* 0x46a0000008087848 */ /* 0x000fe40003fe0100 */
[----:B------:R-:W-:Y:S02]  /*1c10*/  SEL R5, R5, 0x63400000, !P0 ;  /* 0x6340000005057807 */ /* 0x000fe40004000000 */
[----:B------:R-:W-:-:S03]  /*1c20*/  MOV R6, RZ ;  /* 0x000000ff00067202 */ /* 0x000fc60000000f00 */
[----:B------:R-:W-:-:S04]  /*1c30*/  IMAD.IADD R5, R8, 0x1, -R5 ;  /* 0x0000000108057824 */ /* 0x000fc800078e0a05 */
        /* <DEDUP_REMOVED lines=11> */
[----:B------:R-:W-:Y:S01]  /*1cf0*/  IADD3 R5, PT, PT, -R5, -0x43300000, RZ ;  /* 0xbcd0000005057810 */ /* 0x000fe20007ffe1ff */
[----:B------:R-:W-:-:S06]  /*1d00*/  IMAD.MOV.U32 R8, RZ, RZ, RZ ;  /* 0x000000ffff087224 */ /* 0x000fcc00078e00ff */
[----:B------:R-:W-:Y:S02]  /*1d10*/  DFMA R8, R42, -R8, R40 ;  /* 0x800000082a08722b */ /* 0x000fe40000000028 */
[----:B------:R-:W-:-:S08]  /*1d20*/  DMUL.RP R40, R40, R10 ;  /* 0x0000000a28287228 */ /* 0x000fd00000008000 */
[----:B------:R-:W-:Y:S02]  /*1d30*/  FSETP.NEU.AND P0, PT, |R9|, R5, PT ;  /* 0x000000050900720b */ /* 0x000fe40003f0d200 */
[----:B------:R-:W-:Y:S02]  /*1d40*/  LOP3.LUT R5, R41, R6, RZ, 0x3c, !PT ;  /* 0x0000000629057212 */ /* 0x000fe400078e3cff */
[----:B------:R-:W-:Y:S02]  /*1d50*/  FSEL R6, R40, R42, !P0 ;  /* 0x0000002a28067208 */ /* 0x000fe40004000000 */
[----:B------:R-:W-:Y:S02]  /*1d60*/  FSEL R7, R5, R43, !P0 ;  /* 0x0000002b05077208 */ /* 0x000fe40004000000 */
[----:B------:R-:W-:-:S03]  /*1d70*/  MOV R42, R6 ;  /* 0x00000006002a7202 */ /* 0x000fc60000000f00 */
[----:B------:R-:W-:Y:S01]  /*1d80*/  IMAD.MOV.U32 R43, RZ, RZ, R7 ;  /* 0x000000ffff2b7224 */ /* 0x000fe200078e0007 */
[----:B------:R-:W-:Y:S06]  /*1d90*/  BRA `(.L_x_72) ;  /* 0x0000000000607947 */ /* 0x000fec0003800000 */
.L_x_71:
        /* <DEDUP_REMOVED lines=12> */
[----:B------:R-:W-:Y:S01]  /*1e60*/  @!P0 IMAD.MOV.U32 R43, RZ, RZ, R5 ;  /* 0x000000ffff2b8224 */ /* 0x000fe200078e0005 */
[----:B------:R-:W-:Y:S01]  /*1e70*/  @!P0 MOV R42, RZ ;  /* 0x000000ff002a8202 */ /* 0x000fe20000000f00 */
[----:B------:R-:W-:Y:S02]  /*1e80*/  @P0 IMAD.MOV.U32 R42, RZ, RZ, RZ ;  /* 0x000000ffff2a0224 */ /* 0x000fe400078e00ff */
[----:B------:R-:W-:Y:S01]  /*1e90*/  @P0 IMAD.MOV.U32 R43, RZ, RZ, R6 ;  /* 0x000000ffff2b0224 */ /* 0x000fe200078e0006 */
[----:B------:R-:W-:Y:S06]  /*1ea0*/  BRA `(.L_x_72) ;  /* 0x00000000001c7947 */ /* 0x000fec0003800000 */
.L_x_74:
[----:B------:R-:W-:Y:S02]  /*1eb0*/  LOP3.LUT R5, R11, 0x80000, RZ, 0xfc, !PT ;  /* 0x000800000b057812 */ /* 0x000fe400078efcff */
[----:B------:R-:W-:-:S03]  /*1ec0*/  MOV R42, R10 ;  /* 0x0000000a002a7202 */ /* 0x000fc60000000f00 */
[----:B------:R-:W-:Y:S01]  /*1ed0*/  IMAD.MOV.U32 R43, RZ, RZ, R5 ;  /* 0x000000ffff2b7224 */ /* 0x000fe200078e0005 */
[----:B------:R-:W-:Y:S06]  /*1ee0*/  BRA `(.L_x_72) ;  /* 0x00000000000c7947 */ /* 0x000fec0003800000 */
.L_x_73:
[----:B------:R-:W-:Y:S01]  /*1ef0*/  LOP3.LUT R5, R37, 0x80000, RZ, 0xfc, !PT ;  /* 0x0008000025057812 */ /* 0x000fe200078efcff */
[----:B------:R-:W-:-:S04]  /*1f00*/  IMAD.MOV.U32 R42, RZ, RZ, R36 ;  /* 0x000000ffff2a7224 */ /* 0x000fc800078e0024 */
[----:B------:R-:W-:-:S07]  /*1f10*/  IMAD.MOV.U32 R43, RZ, RZ, R5 ;  /* 0x000000ffff2b7224 */ /* 0x000fce00078e0005 */
.L_x_72:
[----:B------:R-:W-:Y:S05]  /*1f20*/  BSYNC.RECONVERGENT B4 ;  /* 0x0000000000047941 */ /* 0x000fea0003800200 */
.L_x_70:
[----:B------:R-:W-:Y:S01]  /*1f30*/  IMAD.MOV.U32 R8, RZ, RZ, R4 ;  /* 0x000000ffff087224 */ /* 0x000fe200078e0004 */
[----:B------:R-:W-:Y:S01]  /*1f40*/  MOV R6, R42 ;  /* 0x0000002a00067202 */ /* 0x000fe20000000f00 */
[----:B------:R-:W-:Y:S02]  /*1f50*/  IMAD.MOV.U32 R9, RZ, RZ, 0x0 ;  /* 0x00000000ff097424 */ /* 0x000fe400078e00ff */
[----:B------:R-:W-:Y:S02]  /*1f60*/  IMAD.MOV.U32 R5, RZ, RZ, R43 ;  /* 0x000000ffff057224 */ /* 0x000fe400078e002b */
[----:B------:R-:W-:Y:S05]  /*1f70*/  RET.REL.NODEC R8 `(_Z13kernel_forcesPA2_dP10particle_siS0_) ;  /* 0xffffffe008207950 */ /* 0x000fea0003c3ffff */
        .weak           $__internal_4_$__cuda_sm20_dsqrt_rn_f64_mediumpath_v1
        .type           $__internal_4_$__cuda_sm20_dsqrt_rn_f64_mediumpath_v1,@function
        .size           $__internal_4_$__cuda_sm20_dsqrt_rn_f64_mediumpath_v1,(.L_x_84 - $__internal_4_$__cuda_sm20_dsqrt_rn_f64_mediumpath_v1)
$__internal_4_$__cuda_sm20_dsqrt_rn_f64_mediumpath_v1:
[----:B------:R-:W-:Y:S01]  /*1f80*/  ISETP.GE.U32.AND P0, PT, R4, -0x3400000, PT ;  /* 0xfcc000000400780c */ /* 0x000fe20003f06070 */
[----:B------:R-:W-:Y:S01]  /*1f90*/  BSSY.RECONVERGENT B4, `(.L_x_75) ;  /* 0x0000024000047945 */ /* 0x000fe20003800200 */
[----:B------:R-:W-:-:S11]  /*1fa0*/  MOV R4, R12 ;  /* 0x0000000c00047202 */ /* 0x000fd60000000f00 */
        /* <DEDUP_REMOVED lines=9> */
.L_x_76:
        /* <DEDUP_REMOVED lines=9> */
[----:B------:R-:W-:Y:S01]  /*20d0*/  IMAD.MOV.U32 R8, RZ, RZ, RZ ;  /* 0x000000ffff087224 */ /* 0x000fe200078e00ff */
[----:B------:R-:W-:Y:S01]  /*20e0*/  MOV R5, 0x3fd80000 ;  /* 0x3fd8000000057802 */ /* 0x000fe20000000f00 */
[----:B------:R-:W-:-:S03]  /*20f0*/  IMAD.MOV.U32 R4, RZ, RZ, 0x0 ;  /* 0x00000000ff047424 */ /* 0x000fc600078e00ff */
        /* <DEDUP_REMOVED lines=10> */
[----:B------:R-:W-:Y:S01]  /*21a0*/  VIADD R5, R5, 0xfcb00000 ;  /* 0xfcb0000005057836 */ /* 0x000fe20000000000 */
[----:B------:R-:W-:Y:S06]  /*21b0*/  BRA `(.L_x_77) ;  /* 0x0000000000047947 */ /* 0x000fec0003800000 */
.L_x_78:
[----:B------:R-:W-:-:S11]  /*21c0*/  DADD R4, R10, R10 ;  /* 0x000000000a047229 */ /* 0x000fd6000000000a */
.L_x_77:
[----:B------:R-:W-:Y:S05]  /*21d0*/  BSYNC.RECONVERGENT B4 ;  /* 0x0000000000047941 */ /* 0x000fea0003800200 */
.L_x_75:
[----:B------:R-:W-:Y:S01]  /*21e0*/  MOV R6, R14 ;  /* 0x0000000e00067202 */ /* 0x000fe20000000f00 */
[----:B------:R-:W-:-:S04]  /*21f0*/  IMAD.MOV.U32 R7, RZ, RZ, 0x0 ;  /* 0x00000000ff077424 */ /* 0x000fc800078e00ff */
[----:B------:R-:W-:Y:S05]  /*2200*/  RET.REL.NODEC R6 `(_Z13kernel_forcesPA2_dP10particle_siS0_) ;  /* 0xffffffdc067c7950 */ /* 0x000fea0003c3ffff */
.L_x_79:
        /* <DEDUP_REMOVED lines=15> */
.L_x_84:


//--------------------- .nv.shared.reserved.0     --------------------------
	.section	.nv.shared.reserved.0,"aw",@nobits
	.weak		__nv_reservedSMEM_offset_0_alias
	.size		__nv_reservedSMEM_offset_0_alias, 0, 64
	.other		__nv_reservedSMEM_offset_0_alias,@"STO_CUDA_RESERVED_SHARED STV_DEFAULT"
__nv_reservedSMEM_offset_0_alias:
	.zero		0
	.zero		64


//--------------------- .nv.constant0._Z23kernel_potential_energyPdiP10particle_s --------------------------
	.section	.nv.constant0._Z23kernel_potential_energyPdiP10particle_s,"a",@progbits
	.sectionflags	@""
	.align	4
.nv.constant0._Z23kernel_potential_energyPdiP10particle_s:
	.zero		920


//--------------------- .nv.constant0._Z21kernel_kinetic_energyPdiP10particle_s --------------------------
	.section	.nv.constant0._Z21kernel_kinetic_energyPdiP10particle_s,"a",@progbits
	.sectionflags	@""
	.align	4
.nv.constant0._Z21kernel_kinetic_energyPdiP10particle_s:
	.zero		920


//--------------------- .nv.constant0._Z13kernel_updatePA2_dP10particle_sid --------------------------
	.section	.nv.constant0._Z13kernel_updatePA2_dP10particle_sid,"a",@progbits
	.sectionflags	@""
	.align	4
.nv.constant0._Z13kernel_updatePA2_dP10particle_sid:
	.zero		928


//--------------------- .nv.constant0._Z19kernel_add_partialsiPA2_dS0_ --------------------------
	.section	.nv.constant0._Z19kernel_add_partialsiPA2_dS0_,"a",@progbits
	.sectionflags	@""
	.align	4
.nv.constant0._Z19kernel_add_partialsiPA2_dS0_:
	.zero		920


//--------------------- .nv.constant0._Z13kernel_forcesPA2_dP10particle_siS0_ --------------------------
	.section	.nv.constant0._Z13kernel_forcesPA2_dP10particle_siS0_,"a",@progbits
	.sectionflags	@""
	.align	4
.nv.constant0._Z13kernel_forcesPA2_dP10particle_siS0_:
	.zero		928


//--------------------- SYMBOLS --------------------------

	.type		.nv.reservedSmem.offset0,@object
	.size		.nv.reservedSmem.offset0,0x4
